// auto-generated by cutlass_sweep.gemm — config: {"arch": "sm_90", "cluster_m": 1, "cluster_n": 2, "dtype": "fp16", "stages": 5, "tile_k": 32, "tile_m": 256, "tile_n": 256}
#include "cutlass/cutlass.h"
#include "cutlass/gemm/collective/collective_builder.hpp"
#include "cutlass/gemm/device/gemm_universal_adapter.h"
#include "cutlass/gemm/kernel/gemm_universal.hpp"
#include "cutlass/epilogue/collective/collective_builder.hpp"

using ElemA = cutlass::half_t;
using ElemB = cutlass::half_t;
using ElemCD = cutlass::half_t;
using Acc  = float;
using TileShape    = cute::Shape<cute::_256, cute::_256, cute::_32>;
using ClusterShape = cute::Shape<cute::_1, cute::_2, cute::_1>;

using CollectiveEpilogue = typename cutlass::epilogue::collective::CollectiveBuilder<
    cutlass::arch::Sm90, cutlass::arch::OpClassTensorOp,
    TileShape, ClusterShape,
    cutlass::epilogue::collective::EpilogueTileAuto,
    Acc, Acc,
    ElemCD, cutlass::layout::RowMajor, 128 / cutlass::sizeof_bits<ElemCD>::value,
    ElemCD, cutlass::layout::RowMajor, 128 / cutlass::sizeof_bits<ElemCD>::value,
    cutlass::epilogue::collective::EpilogueScheduleAuto
  >::CollectiveOp;

using CollectiveMainloop = typename cutlass::gemm::collective::CollectiveBuilder<
    cutlass::arch::Sm90, cutlass::arch::OpClassTensorOp,
    ElemA, cutlass::layout::RowMajor, 128 / cutlass::sizeof_bits<ElemA>::value,
    ElemB, cutlass::layout::ColumnMajor, 128 / cutlass::sizeof_bits<ElemB>::value,
    Acc,
    TileShape, ClusterShape,
    cutlass::gemm::collective::StageCount<5>,
    cutlass::gemm::collective::KernelScheduleAuto
  >::CollectiveOp;

using GemmKernel = cutlass::gemm::kernel::GemmUniversal<
    cute::Shape<int,int,int,int>,
    CollectiveMainloop,
    CollectiveEpilogue
>;
using Gemm = cutlass::gemm::device::GemmUniversalAdapter<GemmKernel>;

// Force the device kernel symbol into the cubin without needing a host main.
auto* _anchor = &cutlass::device_kernel<GemmKernel>;


// ===== COMPILED SASS (sm_90a) =====

	.target	sm_90a

	.elftype	@"ET_EXEC"


//--------------------- .note.nv.tkinfo           --------------------------
	.section	.note.nv.tkinfo,"",@"SHT_NOTE"
	.sectionflags	@"SHF_NOTE_NV_TKINFO"
	.tkinfo
        /*0018*/ 	.word	0x00000002
        /*0030*/ 	.string	""
        /*0030*/ 	.string	"ptxas"
        /*0030*/ 	.string	"Cuda compilation tools, release 13.0, V13.0.88"
        /*0030*/ 	.string	"Build cuda_13.0.r13.0/compiler.36424714_0"
        /*0030*/ 	.string	"-arch sm_90a -m 64 "



//--------------------- .note.nv.cuinfo           --------------------------
	.section	.note.nv.cuinfo,"",@"SHT_NOTE"
	.sectionflags	@"SHF_NOTE_NV_CUINFO"
        /*0018*/ 	.short	0x0002
        /*001a*/ 	.short	0x005a
        /*001c*/ 	.short	0x0082
	.zero		2


//--------------------- .nv.info                  --------------------------
	.section	.nv.info,"",@"SHT_CUDA_INFO"
	.align	4


	//----- nvinfo : EIATTR_REGCOUNT
	.align		4
        /*0000*/ 	.byte	0x04, 0x2f
        /*0002*/ 	.short	(.L_15 - .L_14)
	.align		4
.L_14:
        /*0004*/ 	.word	index@(_ZN7cutlass13device_kernelINS_4gemm6kernel13GemmUniversalIN4cute5tupleIJiiiiEEENS1_10collective13CollectiveMmaINS1_34MainloopSm90TmaGmmaWarpSpecializedILi5ENS5_IJNS4_1CILi1EEENSA_ILi2EEESB_EEENS1_35KernelTmaWarpSpecializedCooperativeEEENS5_IJNSA_ILi256EEESG_NSA_ILi32EEEEEENS_6half_tENS5_IJlSB_lEEESJ_SK_NS4_8TiledMMAINS4_8MMA_AtomIJNS4_4SM904GMMA26MMA_64x256x16_F32F16F16_SSILNSO_5MajorE0ELSQ_0ELNSO_7ScaleInE1ELSR_1EEEEEENS4_6LayoutINS5_IJSC_SB_SB_EEENS5_IJSB_NSA_ILi0EEESW_EEEEENS5_IJNS4_10UnderscoreESZ_SZ_EEEEENS4_23SM90_TMA_LOAD_MULTICASTENS4_14ComposedLayoutINS4_7SwizzleILi2ELi4ELi3EEENS4_18smem_ptr_flag_bitsILi16EEENSU_INS5_IJNSA_ILi8EEESH_EEENS5_IJSH_SB_EEEEEEEvNS4_8identityENS4_13SM90_TMA_LOADES1C_vS1D_EENS_8epilogue10collective6detail29Sm90TmaWarpSpecializedAdapterINS1H_15DefaultEpilogueISJ_SK_SK_NS1G_6thread17LinearCombinationISJ_Li1EffLNS1L_9ScaleType4KindE0ELNS_15FloatRoundStyleE2ESJ_EENS1_15EpilogueDefaultEEEEEvvEEEEvNT_6ParamsE)
        /*0008*/ 	.word	0x000000a8


	//----- nvinfo : EIATTR_FRAME_SIZE
	.align		4
.L_15:
        /*000c*/ 	.byte	0x04, 0x11
        /*000e*/ 	.short	(.L_17 - .L_16)
	.align		4
.L_16:
        /*0010*/ 	.word	index@(_ZN7cutlass13device_kernelINS_4gemm6kernel13GemmUniversalIN4cute5tupleIJiiiiEEENS1_10collective13CollectiveMmaINS1_34MainloopSm90TmaGmmaWarpSpecializedILi5ENS5_IJNS4_1CILi1EEENSA_ILi2EEESB_EEENS1_35KernelTmaWarpSpecializedCooperativeEEENS5_IJNSA_ILi256EEESG_NSA_ILi32EEEEEENS_6half_tENS5_IJlSB_lEEESJ_SK_NS4_8TiledMMAINS4_8MMA_AtomIJNS4_4SM904GMMA26MMA_64x256x16_F32F16F16_SSILNSO_5MajorE0ELSQ_0ELNSO_7ScaleInE1ELSR_1EEEEEENS4_6LayoutINS5_IJSC_SB_SB_EEENS5_IJSB_NSA_ILi0EEESW_EEEEENS5_IJNS4_10UnderscoreESZ_SZ_EEEEENS4_23SM90_TMA_LOAD_MULTICASTENS4_14ComposedLayoutINS4_7SwizzleILi2ELi4ELi3EEENS4_18smem_ptr_flag_bitsILi16EEENSU_INS5_IJNSA_ILi8EEESH_EEENS5_IJSH_SB_EEEEEEEvNS4_8identityENS4_13SM90_TMA_LOADES1C_vS1D_EENS_8epilogue10collective6detail29Sm90TmaWarpSpecializedAdapterINS1H_15DefaultEpilogueISJ_SK_SK_NS1G_6thread17LinearCombinationISJ_Li1EffLNS1L_9ScaleType4KindE0ELNS_15FloatRoundStyleE2ESJ_EENS1_15EpilogueDefaultEEEEEvvEEEEvNT_6ParamsE)
        /*0014*/ 	.word	0x000004c0


	//----- nvinfo : EIATTR_MIN_STACK_SIZE
	.align		4
.L_17:
        /*0018*/ 	.byte	0x04, 0x12
        /*001a*/ 	.short	(.L_19 - .L_18)
	.align		4
.L_18:
        /*001c*/ 	.word	index@(_ZN7cutlass13device_kernelINS_4gemm6kernel13GemmUniversalIN4cute5tupleIJiiiiEEENS1_10collective13CollectiveMmaINS1_34MainloopSm90TmaGmmaWarpSpecializedILi5ENS5_IJNS4_1CILi1EEENSA_ILi2EEESB_EEENS1_35KernelTmaWarpSpecializedCooperativeEEENS5_IJNSA_ILi256EEESG_NSA_ILi32EEEEEENS_6half_tENS5_IJlSB_lEEESJ_SK_NS4_8TiledMMAINS4_8MMA_AtomIJNS4_4SM904GMMA26MMA_64x256x16_F32F16F16_SSILNSO_5MajorE0ELSQ_0ELNSO_7ScaleInE1ELSR_1EEEEEENS4_6LayoutINS5_IJSC_SB_SB_EEENS5_IJSB_NSA_ILi0EEESW_EEEEENS5_IJNS4_10UnderscoreESZ_SZ_EEEEENS4_23SM90_TMA_LOAD_MULTICASTENS4_14ComposedLayoutINS4_7SwizzleILi2ELi4ELi3EEENS4_18smem_ptr_flag_bitsILi16EEENSU_INS5_IJNSA_ILi8EEESH_EEENS5_IJSH_SB_EEEEEEEvNS4_8identityENS4_13SM90_TMA_LOADES1C_vS1D_EENS_8epilogue10collective6detail29Sm90TmaWarpSpecializedAdapterINS1H_15DefaultEpilogueISJ_SK_SK_NS1G_6thread17LinearCombinationISJ_Li1EffLNS1L_9ScaleType4KindE0ELNS_15FloatRoundStyleE2ESJ_EENS1_15EpilogueDefaultEEEEEvvEEEEvNT_6ParamsE)
        /*0020*/ 	.word	0x000004c0
.L_19:


//--------------------- .nv.compat                --------------------------
	.section	.nv.compat,"",@"SHT_CUDA_COMPAT_INFO"
	.align	4
        /*0000*/ 	.byte	0x02, 0x09, 0x01, 0x00, 0x02, 0x02, 0x04, 0x00, 0x02, 0x05, 0x05, 0x00, 0x03, 0x07, 0x01, 0x01
        /*0010*/ 	.byte	0x02, 0x03, 0x01, 0x00, 0x02, 0x06, 0x01, 0x00, 0x04, 0x0b, 0x08, 0x00, 0x00, 0x00, 0x00, 0x00
        /*0020*/ 	.byte	0x00, 0x00, 0x00, 0x00


//--------------------- .nv.info._ZN7cutlass13device_kernelINS_4gemm6kernel13GemmUniversalIN4cute5tupleIJiiiiEEENS1_10collective13CollectiveMmaINS1_34MainloopSm90TmaGmmaWarpSpecializedILi5ENS5_IJNS4_1CILi1EEENSA_ILi2EEESB_EEENS1_35KernelTmaWarpSpecializedCooperativeEEENS5_IJNSA_ILi256EEESG_NSA_ILi32EEEEEENS_6half_tENS5_IJlSB_lEEESJ_SK_NS4_8TiledMMAINS4_8MMA_AtomIJNS4_4SM904GMMA26MMA_64x256x16_F32F16F16_SSILNSO_5MajorE0ELSQ_0ELNSO_7ScaleInE1ELSR_1EEEEEENS4_6LayoutINS5_IJSC_SB_SB_EEENS5_IJSB_NSA_ILi0EEESW_EEEEENS5_IJNS4_10UnderscoreESZ_SZ_EEEEENS4_23SM90_TMA_LOAD_MULTICASTENS4_14ComposedLayoutINS4_7SwizzleILi2ELi4ELi3EEENS4_18smem_ptr_flag_bitsILi16EEENSU_INS5_IJNSA_ILi8EEESH_EEENS5_IJSH_SB_EEEEEEEvNS4_8identityENS4_13SM90_TMA_LOADES1C_vS1D_EENS_8epilogue10collective6detail29Sm90TmaWarpSpecializedAdapterINS1H_15DefaultEpilogueISJ_SK_SK_NS1G_6thread17LinearCombinationISJ_Li1EffLNS1L_9ScaleType4KindE0ELNS_15FloatRoundStyleE2ESJ_EENS1_15EpilogueDefaultEEEEEvvEEEEvNT_6ParamsE --------------------------
	.section	.nv.info._ZN7cutlass13device_kernelINS_4gemm6kernel13GemmUniversalIN4cute5tupleIJiiiiEEENS1_10collective13CollectiveMmaINS1_34MainloopSm90TmaGmmaWarpSpecializedILi5ENS5_IJNS4_1CILi1EEENSA_ILi2EEESB_EEENS1_35KernelTmaWarpSpecializedCooperativeEEENS5_IJNSA_ILi256EEESG_NSA_ILi32EEEEEENS_6half_tENS5_IJlSB_lEEESJ_SK_NS4_8TiledMMAINS4_8MMA_AtomIJNS4_4SM904GMMA26MMA_64x256x16_F32F16F16_SSILNSO_5MajorE0ELSQ_0ELNSO_7ScaleInE1ELSR_1EEEEEENS4_6LayoutINS5_IJSC_SB_SB_EEENS5_IJSB_NSA_ILi0EEESW_EEEEENS5_IJNS4_10UnderscoreESZ_SZ_EEEEENS4_23SM90_TMA_LOAD_MULTICASTENS4_14ComposedLayoutINS4_7SwizzleILi2ELi4ELi3EEENS4_18smem_ptr_flag_bitsILi16EEENSU_INS5_IJNSA_ILi8EEESH_EEENS5_IJSH_SB_EEEEEEEvNS4_8identityENS4_13SM90_TMA_LOADES1C_vS1D_EENS_8epilogue10collective6detail29Sm90TmaWarpSpecializedAdapterINS1H_15DefaultEpilogueISJ_SK_SK_NS1G_6thread17LinearCombinationISJ_Li1EffLNS1L_9ScaleType4KindE0ELNS_15FloatRoundStyleE2ESJ_EENS1_15EpilogueDefaultEEEEEvvEEEEvNT_6ParamsE,"",@"SHT_CUDA_INFO"
	.sectionflags	@""
	.align	4


	//----- nvinfo : EIATTR_CUDA_API_VERSION
	.align		4
        /*0000*/ 	.byte	0x04, 0x37
        /*0002*/ 	.short	(.L_21 - .L_20)
.L_20:
        /*0004*/ 	.word	0x00000082


	//----- nvinfo : EIATTR_KPARAM_INFO
	.align		4
.L_21:
        /*0008*/ 	.byte	0x04, 0x17
        /*000a*/ 	.short	(.L_23 - .L_22)
.L_22:
        /*000c*/ 	.word	0x00000000
        /*0010*/ 	.short	0x0000
        /*0012*/ 	.short	0x0070
        /*0014*/ 	.byte	0x00, 0xf0, 0x01, 0x10


	//----- nvinfo : EIATTR_SPARSE_MMA_MASK
	.align		4
.L_23:
        /*0018*/ 	.byte	0x03, 0x50
        /*001a*/ 	.short	0x0000


	//----- nvinfo : EIATTR_MAXREG_COUNT
	.align		4
        /*001c*/ 	.byte	0x03, 0x1b
        /*001e*/ 	.short	0x00a8


	//----- nvinfo : EIATTR_NUM_BARRIERS
	.align		4
        /*0020*/ 	.byte	0x02, 0x4c
        /*0022*/ 	.byte	0x01
	.zero		1


	//----- nvinfo : EIATTR_EXTERNS
	.align		4
        /*0024*/ 	.byte	0x04, 0x0f
        /*0026*/ 	.short	(.L_25 - .L_24)


	//   ....[0]....
	.align		4
.L_24:
        /*0028*/ 	.word	index@(__assertfail)


	//----- nvinfo : EIATTR_ANNOTATIONS
	.align		4
.L_25:
        /*002c*/ 	.byte	0x04, 0x55
        /*002e*/ 	.short	(.L_27 - .L_26)


	//   ....[0]....
.L_26:
        /*0030*/ 	.word	0x00000001
        /*0034*/ 	.byte	0xb0, 0x09, 0x00, 0x00, 0x01, 0x00, 0x00, 0x00, 0xc0, 0x09, 0x00, 0x00, 0x01, 0x00, 0x00, 0x00
        /* <DEDUP_REMOVED lines=380> */
        /*1804*/ 	.byte	0x60, 0x77, 0x01, 0x00


	//----- nvinfo : EIATTR_MERCURY_ISA_VERSION
	.align		4
.L_27:
        /*1808*/ 	.byte	0x03, 0x5f
        /*180a*/ 	.short	0x0101


	//----- nvinfo : EIATTR_INT_WARP_WIDE_INSTR_OFFSETS
	.align		4
        /*180c*/ 	.byte	0x04, 0x31
        /*180e*/ 	.short	(.L_29 - .L_28)


	//   ....[0]....
.L_28:
        /*1810*/ 	.word	0x00000570


	//   ....[1]....
        /*1814*/ 	.word	0x00000620


	//   ....[2]....
        /*1818*/ 	.word	0x00000700


	//----- nvinfo : EIATTR_COOP_GROUP_MASK_REGIDS
	.align		4
.L_29:
        /*181c*/ 	.byte	0x04, 0x29
        /*181e*/ 	.short	(.L_31 - .L_30)


	//   ....[0]....
.L_30:
        /*1820*/ 	.word	0xffffffff


	//   ....[1]....
        /*1824*/ 	.word	0xffffffff


	//   ....[2]....
        /*1828*/ 	.word	0xffffffff


	//   ....[3]....
        /*182c*/ 	.word	0xffffffff


	//   ....[4]....
        /*1830*/ 	.word	0xffffffff


	//   ....[5]....
        /*1834*/ 	.word	0xffffffff


	//----- nvinfo : EIATTR_COOP_GROUP_INSTR_OFFSETS
	.align		4
.L_31:
        /*1838*/ 	.byte	0x04, 0x28
        /*183a*/ 	.short	(.L_33 - .L_32)


	//   ....[0]....
.L_32:
        /*183c*/ 	.word	0x00000070


	//   ....[1]....
        /*1840*/ 	.word	0x00000080


	//   ....[2]....
        /*1844*/ 	.word	0x000001a0


	//   ....[3]....
        /*1848*/ 	.word	0x000003e0


	//   ....[4]....
        /*184c*/ 	.word	0x000007f0


	//   ....[5]....
        /*1850*/ 	.word	0x000013c0


	//----- nvinfo : EIATTR_REG_RECONFIG
	.align		4
.L_33:
        /*1854*/ 	.byte	0x01, 0x54
	.zero		2


	//----- nvinfo : EIATTR_SYSCALL_OFFSETS
	.align		4
        /*1858*/ 	.byte	0x04, 0x46
        /*185a*/ 	.short	(.L_35 - .L_34)


	//   ....[0]....
.L_34:
        /*185c*/ 	.word	0x00001570


	//----- nvinfo : EIATTR_MBARRIER_INSTR_OFFSETS
	.align		4
.L_35:
        /*1860*/ 	.byte	0x04, 0x39
        /*1862*/ 	.short	(.L_37 - .L_36)


	//   ....[0]....
.L_36:
        /*1864*/ 	.word	0x00000320
        /*1868*/ 	.word	0x000000ff
        /*186c*/ 	.word	0x00000000
        /*1870*/ 	.short	0x0100
        /*1872*/ 	.byte	0x08
	.zero		1


	//   ....[1]....
        /*1874*/ 	.word	0x00000330
        /*1878*/ 	.word	0x000000ff
        /*187c*/ 	.word	0x00000028
        /*1880*/ 	.short	0x0100
        /*1882*/ 	.byte	0x08
	.zero		1


	//   ....[2]....
        /*1884*/ 	.word	0x00000340
        /*1888*/ 	.word	0x000000ff
        /*188c*/ 	.word	0x00000008
        /*1890*/ 	.short	0x0100
        /*1892*/ 	.byte	0x08
	.zero		1


	//   ....[3]....
        /*1894*/ 	.word	0x00000350
        /*1898*/ 	.word	0x000000ff
        /*189c*/ 	.word	0x00000030
        /*18a0*/ 	.short	0x0100
        /*18a2*/ 	.byte	0x08
	.zero		1


	//   ....[4]....
        /*18a4*/ 	.word	0x00000360
        /*18a8*/ 	.word	0x000000ff
        /*18ac*/ 	.word	0x00000010
        /*18b0*/ 	.short	0x0100
        /*18b2*/ 	.byte	0x08
	.zero		1


	//   ....[5]....
        /*18b4*/ 	.word	0x00000370
        /*18b8*/ 	.word	0x000000ff
        /*18bc*/ 	.word	0x00000038
        /*18c0*/ 	.short	0x0100
        /*18c2*/ 	.byte	0x08
	.zero		1


	//   ....[6]....
        /*18c4*/ 	.word	0x00000380
        /*18c8*/ 	.word	0x000000ff
        /*18cc*/ 	.word	0x00000018
        /*18d0*/ 	.short	0x0100
        /*18d2*/ 	.byte	0x08
	.zero		1


	//   ....[7]....
        /*18d4*/ 	.word	0x00000390
        /*18d8*/ 	.word	0x000000ff
        /*18dc*/ 	.word	0x00000040
        /*18e0*/ 	.short	0x0100
        /*18e2*/ 	.byte	0x08
	.zero		1


	//   ....[8]....
        /*18e4*/ 	.word	0x000003a0
        /*18e8*/ 	.word	0x000000ff
        /*18ec*/ 	.word	0x00000020
        /*18f0*/ 	.short	0x0100
        /*18f2*/ 	.byte	0x08
	.zero		1


	//   ....[9]....
        /*18f4*/ 	.word	0x000003b0
        /*18f8*/ 	.word	0x000000ff
        /*18fc*/ 	.word	0x00000048
        /*1900*/ 	.short	0x0100
        /*1902*/ 	.byte	0x08
	.zero		1


	//   ....[10]....
        /*1904*/ 	.word	0x00000770
        /*1908*/ 	.word	0x000000ff
        /*190c*/ 	.word	0x00000060
        /*1910*/ 	.short	0x0100
        /*1912*/ 	.byte	0x07
	.zero		1


	//   ....[11]....
        /*1914*/ 	.word	0x000007a0
        /*1918*/ 	.word	0x000000ff
        /*191c*/ 	.word	0x00000068
        /*1920*/ 	.short	0x0100
        /*1922*/ 	.byte	0x07
	.zero		1


	//   ....[12]....
        /*1924*/ 	.word	0x00001650
        /*1928*/ 	.word	0x00000004
        /*192c*/ 	.word	0x00000000
        /*1930*/ 	.short	0x010a
        /*1932*/ 	.byte	0x3f
	.zero		1


	//   ....[13]....
        /*1934*/ 	.word	0x00001690
        /*1938*/ 	.word	0x00000004
        /*193c*/ 	.word	0x00000000
        /*1940*/ 	.short	0x010a
        /*1942*/ 	.byte	0x3f
	.zero		1


	//   ....[14]....
        /*1944*/ 	.word	0x00002c20
        /*1948*/ 	.word	0x00000005
        /*194c*/ 	.word	0x00000000
        /*1950*/ 	.short	0x010a
        /*1952*/ 	.byte	0x3f
	.zero		1


	//   ....[15]....
        /*1954*/ 	.word	0x00002c60
        /*1958*/ 	.word	0x00000005
        /*195c*/ 	.word	0x00000000
        /*1960*/ 	.short	0x010a
        /*1962*/ 	.byte	0x3f
	.zero		1


	//   ....[16]....
        /*1964*/ 	.word	0x00004c80
        /*1968*/ 	.word	0x00000005
        /*196c*/ 	.word	0x00000000
        /*1970*/ 	.short	0x0101
        /*1972*/ 	.byte	0x3f
	.zero		1


	//   ....[17]....
        /*1974*/ 	.word	0x00004e90
        /*1978*/ 	.word	0x00000000
        /*197c*/ 	.word	0x00000000
        /*1980*/ 	.short	0x0101
        /*1982*/ 	.byte	0x3f
	.zero		1


	//   ....[18]....
        /*1984*/ 	.word	0x000172c0
        /*1988*/ 	.word	0x00000008
        /*198c*/ 	.word	0x00000028
        /*1990*/ 	.short	0x010a
        /*1992*/ 	.byte	0x3f
	.zero		1


	//   ....[19]....
        /*1994*/ 	.word	0x00017660
        /*1998*/ 	.word	0x00000003
        /*199c*/ 	.word	0x00000068
        /*19a0*/ 	.short	0x0101
        /*19a2*/ 	.byte	0x3f
	.zero		1


	//   ....[20]....
        /*19a4*/ 	.word	0x00017e60
        /*19a8*/ 	.word	0x00000005
        /*19ac*/ 	.word	0x00000000
        /*19b0*/ 	.short	0x010a
        /*19b2*/ 	.byte	0x3f
	.zero		1


	//   ....[21]....
        /*19b4*/ 	.word	0x00017ef0
        /*19b8*/ 	.word	0x00000005
        /*19bc*/ 	.word	0x00000000
        /*19c0*/ 	.short	0x010a
        /*19c2*/ 	.byte	0x3f
	.zero		1


	//   ....[22]....
        /*19c4*/ 	.word	0x00017f80
        /*19c8*/ 	.word	0x00000005
        /*19cc*/ 	.word	0x00000000
        /*19d0*/ 	.short	0x010a
        /*19d2*/ 	.byte	0x3f
	.zero		1


	//   ....[23]....
        /*19d4*/ 	.word	0x00018010
        /*19d8*/ 	.word	0x00000005
        /*19dc*/ 	.word	0x00000000
        /*19e0*/ 	.short	0x010a
        /*19e2*/ 	.byte	0x3f
	.zero		1


	//   ....[24]....
        /*19e4*/ 	.word	0x000180a0
        /*19e8*/ 	.word	0x00000003
        /*19ec*/ 	.word	0x00000000
        /*19f0*/ 	.short	0x010a
        /*19f2*/ 	.byte	0x3f
	.zero		1


	//   ....[25]....
        /*19f4*/ 	.word	0x00018100
        /*19f8*/ 	.word	0x00000004
        /*19fc*/ 	.word	0x00000000
        /*1a00*/ 	.short	0x010a
        /*1a02*/ 	.byte	0x3f
	.zero		1


	//   ....[26]....
        /*1a04*/ 	.word	0x00018150
        /*1a08*/ 	.word	0x00000005
        /*1a0c*/ 	.word	0x00000000
        /*1a10*/ 	.short	0x010a
        /*1a12*/ 	.byte	0x3f
	.zero		1


	//   ....[27]....
        /*1a14*/ 	.word	0x00018220
        /*1a18*/ 	.word	0x00000008
        /*1a1c*/ 	.word	0x00000028
        /*1a20*/ 	.short	0x010a
        /*1a22*/ 	.byte	0x3f
	.zero		1


	//   ....[28]....
        /*1a24*/ 	.word	0x000182f0
        /*1a28*/ 	.word	0x00000005
        /*1a2c*/ 	.word	0x00000000
        /*1a30*/ 	.short	0x010a
        /*1a32*/ 	.byte	0x3f
	.zero		1


	//   ....[29]....
        /*1a34*/ 	.word	0x00018340
        /*1a38*/ 	.word	0x00000005
        /*1a3c*/ 	.word	0x00000000
        /*1a40*/ 	.short	0x010a
        /*1a42*/ 	.byte	0x3f
	.zero		1


	//   ....[30]....
        /*1a44*/ 	.word	0x00018390
        /*1a48*/ 	.word	0x00000005
        /*1a4c*/ 	.word	0x00000000
        /*1a50*/ 	.short	0x010a
        /*1a52*/ 	.byte	0x3f
	.zero		1


	//   ....[31]....
        /*1a54*/ 	.word	0x000183e0
        /*1a58*/ 	.word	0x00000005
        /*1a5c*/ 	.word	0x00000000
        /*1a60*/ 	.short	0x010a
        /*1a62*/ 	.byte	0x3f
	.zero		1


	//----- nvinfo : EIATTR_NUM_MBARRIERS
	.align		4
.L_37:
        /*1a64*/ 	.byte	0x03, 0x38
        /*1a66*/ 	.short	0x000c


	//----- nvinfo : EIATTR_EXIT_INSTR_OFFSETS
	.align		4
        /*1a68*/ 	.byte	0x04, 0x1c
        /*1a6a*/ 	.short	(.L_39 - .L_38)


	//   ....[0]....
.L_38:
        /*1a6c*/ 	.word	0x00000a50


	//   ....[1]....
        /*1a70*/ 	.word	0x000012e0


	//   ....[2]....
        /*1a74*/ 	.word	0x00016920


	//   ....[3]....
        /*1a78*/ 	.word	0x00016f40


	//   ....[4]....
        /*1a7c*/ 	.word	0x000180f0


	//----- nvinfo : EIATTR_MAX_THREADS
	.align		4
.L_39:
        /*1a80*/ 	.byte	0x04, 0x05
        /*1a82*/ 	.short	(.L_41 - .L_40)
.L_40:
        /*1a84*/ 	.word	0x00000180
        /*1a88*/ 	.word	0x00000001
        /*1a8c*/ 	.word	0x00000001


	//----- nvinfo : EIATTR_CRS_STACK_SIZE
	.align		4
.L_41:
        /*1a90*/ 	.byte	0x04, 0x1e
        /*1a92*/ 	.short	(.L_43 - .L_42)
.L_42:
        /*1a94*/ 	.word	0x00000000


	//----- nvinfo : EIATTR_CBANK_PARAM_SIZE
	.align		4
.L_43:
        /*1a98*/ 	.byte	0x03, 0x19
        /*1a9a*/ 	.short	0x0470


	//----- nvinfo : EIATTR_PARAM_CBANK
	.align		4
        /*1a9c*/ 	.byte	0x04, 0x0a
        /*1a9e*/ 	.short	(.L_45 - .L_44)
	.align		4
.L_44:
        /*1aa0*/ 	.word	index@(.nv.constant0._ZN7cutlass13device_kernelINS_4gemm6kernel13GemmUniversalIN4cute5tupleIJiiiiEEENS1_10collective13CollectiveMmaINS1_34MainloopSm90TmaGmmaWarpSpecializedILi5ENS5_IJNS4_1CILi1EEENSA_ILi2EEESB_EEENS1_35KernelTmaWarpSpecializedCooperativeEEENS5_IJNSA_ILi256EEESG_NSA_ILi32EEEEEENS_6half_tENS5_IJlSB_lEEESJ_SK_NS4_8TiledMMAINS4_8MMA_AtomIJNS4_4SM904GMMA26MMA_64x256x16_F32F16F16_SSILNSO_5MajorE0ELSQ_0ELNSO_7ScaleInE1ELSR_1EEEEEENS4_6LayoutINS5_IJSC_SB_SB_EEENS5_IJSB_NSA_ILi0EEESW_EEEEENS5_IJNS4_10UnderscoreESZ_SZ_EEEEENS4_23SM90_TMA_LOAD_MULTICASTENS4_14ComposedLayoutINS4_7SwizzleILi2ELi4ELi3EEENS4_18smem_ptr_flag_bitsILi16EEENSU_INS5_IJNSA_ILi8EEESH_EEENS5_IJSH_SB_EEEEEEEvNS4_8identityENS4_13SM90_TMA_LOADES1C_vS1D_EENS_8epilogue10collective6detail29Sm90TmaWarpSpecializedAdapterINS1H_15DefaultEpilogueISJ_SK_SK_NS1G_6thread17LinearCombinationISJ_Li1EffLNS1L_9ScaleType4KindE0ELNS_15FloatRoundStyleE2ESJ_EENS1_15EpilogueDefaultEEEEEvvEEEEvNT_6ParamsE)
        /*1aa4*/ 	.short	0x0210
        /*1aa6*/ 	.short	0x0470


	//----- nvinfo : EIATTR_SW_WAR
	.align		4
.L_45:
        /*1aa8*/ 	.byte	0x04, 0x36
        /*1aaa*/ 	.short	(.L_47 - .L_46)
.L_46:
        /*1aac*/ 	.word	0x00000008
.L_47:


//--------------------- .nv.callgraph             --------------------------
	.section	.nv.callgraph,"",@"SHT_CUDA_CALLGRAPH"
	.align	4
	.sectionentsize	8
	.align		4
        /*0000*/ 	.word	0x00000000
	.align		4
        /*0004*/ 	.word	0xffffffff
	.align		4
        /*0008*/ 	.word	index@(_ZN7cutlass13device_kernelINS_4gemm6kernel13GemmUniversalIN4cute5tupleIJiiiiEEENS1_10collective13CollectiveMmaINS1_34MainloopSm90TmaGmmaWarpSpecializedILi5ENS5_IJNS4_1CILi1EEENSA_ILi2EEESB_EEENS1_35KernelTmaWarpSpecializedCooperativeEEENS5_IJNSA_ILi256EEESG_NSA_ILi32EEEEEENS_6half_tENS5_IJlSB_lEEESJ_SK_NS4_8TiledMMAINS4_8MMA_AtomIJNS4_4SM904GMMA26MMA_64x256x16_F32F16F16_SSILNSO_5MajorE0ELSQ_0ELNSO_7ScaleInE1ELSR_1EEEEEENS4_6LayoutINS5_IJSC_SB_SB_EEENS5_IJSB_NSA_ILi0EEESW_EEEEENS5_IJNS4_10UnderscoreESZ_SZ_EEEEENS4_23SM90_TMA_LOAD_MULTICASTENS4_14ComposedLayoutINS4_7SwizzleILi2ELi4ELi3EEENS4_18smem_ptr_flag_bitsILi16EEENSU_INS5_IJNSA_ILi8EEESH_EEENS5_IJSH_SB_EEEEEEEvNS4_8identityENS4_13SM90_TMA_LOADES1C_vS1D_EENS_8epilogue10collective6detail29Sm90TmaWarpSpecializedAdapterINS1H_15DefaultEpilogueISJ_SK_SK_NS1G_6thread17LinearCombinationISJ_Li1EffLNS1L_9ScaleType4KindE0ELNS_15FloatRoundStyleE2ESJ_EENS1_15EpilogueDefaultEEEEEvvEEEEvNT_6ParamsE)
	.align		4
        /*000c*/ 	.word	index@(__assertfail)
	.align		4
        /*0010*/ 	.word	0x00000000
	.align		4
        /*0014*/ 	.word	0xfffffffe
	.align		4
        /*0018*/ 	.word	0x00000000
	.align		4
        /*001c*/ 	.word	0xfffffffd
	.align		4
        /*0020*/ 	.word	0x00000000
	.align		4
        /*0024*/ 	.word	0xfffffffc


//--------------------- .nv.constant4             --------------------------
	.section	.nv.constant4,"a",@progbits
	.align	8
	.align		8
.nv.constant4:
        /*0000*/ 	.dword	__assertfail
	.align		8
        /*0008*/ 	.dword	__unnamed_1
	.align		8
        /*0010*/ 	.dword	_ZN39_INTERNAL_1ffbd8f0_4_k_cu_2dbc5a2b_33104cuda3std3__45__cpo5beginE
	.align		8
        /*0018*/ 	.dword	_ZN39_INTERNAL_1ffbd8f0_4_k_cu_2dbc5a2b_33104cuda3std3__45__cpo3endE
	.align		8
        /*0020*/ 	.dword	_ZN39_INTERNAL_1ffbd8f0_4_k_cu_2dbc5a2b_33104cuda3std3__45__cpo6cbeginE
	.align		8
        /*0028*/ 	.dword	_ZN39_INTERNAL_1ffbd8f0_4_k_cu_2dbc5a2b_33104cuda3std3__45__cpo4cendE
	.align		8
        /*0030*/ 	.dword	_ZN39_INTERNAL_1ffbd8f0_4_k_cu_2dbc5a2b_33104cuda3std3__441_GLOBAL__N__1ffbd8f0_4_k_cu_2dbc5a2b_33106ignoreE
	.align		8
        /*0038*/ 	.dword	_ZN39_INTERNAL_1ffbd8f0_4_k_cu_2dbc5a2b_33104cuda3std3__419piecewise_constructE
	.align		8
        /*0040*/ 	.dword	_ZN39_INTERNAL_1ffbd8f0_4_k_cu_2dbc5a2b_33104cuda3std3__48in_placeE
	.align		8
        /*0048*/ 	.dword	_ZN39_INTERNAL_1ffbd8f0_4_k_cu_2dbc5a2b_33104cuda3std6ranges3__45__cpo4swapE
	.align		8
        /*0050*/ 	.dword	_ZN39_INTERNAL_1ffbd8f0_4_k_cu_2dbc5a2b_33104cuda3std6ranges3__45__cpo9iter_moveE
	.align		8
        /*0058*/ 	.dword	_ZN39_INTERNAL_1ffbd8f0_4_k_cu_2dbc5a2b_33104cute7productE
	.align		8
        /*0060*/ 	.dword	_ZN39_INTERNAL_1ffbd8f0_4_k_cu_2dbc5a2b_33104cute1_E
	.align		8
        /*0068*/ 	.dword	$str$22
	.align		8
        /*0070*/ 	.dword	$str$23


//--------------------- .text._ZN7cutlass13device_kernelINS_4gemm6kernel13GemmUniversalIN4cute5tupleIJiiiiEEENS1_10collective13CollectiveMmaINS1_34MainloopSm90TmaGmmaWarpSpecializedILi5ENS5_IJNS4_1CILi1EEENSA_ILi2EEESB_EEENS1_35KernelTmaWarpSpecializedCooperativeEEENS5_IJNSA_ILi256EEESG_NSA_ILi32EEEEEENS_6half_tENS5_IJlSB_lEEESJ_SK_NS4_8TiledMMAINS4_8MMA_AtomIJNS4_4SM904GMMA26MMA_64x256x16_F32F16F16_SSILNSO_5MajorE0ELSQ_0ELNSO_7ScaleInE1ELSR_1EEEEEENS4_6LayoutINS5_IJSC_SB_SB_EEENS5_IJSB_NSA_ILi0EEESW_EEEEENS5_IJNS4_10UnderscoreESZ_SZ_EEEEENS4_23SM90_TMA_LOAD_MULTICASTENS4_14ComposedLayoutINS4_7SwizzleILi2ELi4ELi3EEENS4_18smem_ptr_flag_bitsILi16EEENSU_INS5_IJNSA_ILi8EEESH_EEENS5_IJSH_SB_EEEEEEEvNS4_8identityENS4_13SM90_TMA_LOADES1C_vS1D_EENS_8epilogue10collective6detail29Sm90TmaWarpSpecializedAdapterINS1H_15DefaultEpilogueISJ_SK_SK_NS1G_6thread17LinearCombinationISJ_Li1EffLNS1L_9ScaleType4KindE0ELNS_15FloatRoundStyleE2ESJ_EENS1_15EpilogueDefaultEEEEEvvEEEEvNT_6ParamsE --------------------------
	.section	.text._ZN7cutlass13device_kernelINS_4gemm6kernel13GemmUniversalIN4cute5tupleIJiiiiEEENS1_10collective13CollectiveMmaINS1_34MainloopSm90TmaGmmaWarpSpecializedILi5ENS5_IJNS4_1CILi1EEENSA_ILi2EEESB_EEENS1_35KernelTmaWarpSpecializedCooperativeEEENS5_IJNSA_ILi256EEESG_NSA_ILi32EEEEEENS_6half_tENS5_IJlSB_lEEESJ_SK_NS4_8TiledMMAINS4_8MMA_AtomIJNS4_4SM904GMMA26MMA_64x256x16_F32F16F16_SSILNSO_5MajorE0ELSQ_0ELNSO_7ScaleInE1ELSR_1EEEEEENS4_6LayoutINS5_IJSC_SB_SB_EEENS5_IJSB_NSA_ILi0EEESW_EEEEENS5_IJNS4_10UnderscoreESZ_SZ_EEEEENS4_23SM90_TMA_LOAD_MULTICASTENS4_14ComposedLayoutINS4_7SwizzleILi2ELi4ELi3EEENS4_18smem_ptr_flag_bitsILi16EEENSU_INS5_IJNSA_ILi8EEESH_EEENS5_IJSH_SB_EEEEEEEvNS4_8identityENS4_13SM90_TMA_LOADES1C_vS1D_EENS_8epilogue10collective6detail29Sm90TmaWarpSpecializedAdapterINS1H_15DefaultEpilogueISJ_SK_SK_NS1G_6thread17LinearCombinationISJ_Li1EffLNS1L_9ScaleType4KindE0ELNS_15FloatRoundStyleE2ESJ_EENS1_15EpilogueDefaultEEEEEvvEEEEvNT_6ParamsE,"ax",@progbits
	.align	128
.text._ZN7cutlass13device_kernelINS_4gemm6kernel13GemmUniversalIN4cute5tupleIJiiiiEEENS1_10collective13CollectiveMmaINS1_34MainloopSm90TmaGmmaWarpSpecializedILi5ENS5_IJNS4_1CILi1EEENSA_ILi2EEESB_EEENS1_35KernelTmaWarpSpecializedCooperativeEEENS5_IJNSA_ILi256EEESG_NSA_ILi32EEEEEENS_6half_tENS5_IJlSB_lEEESJ_SK_NS4_8TiledMMAINS4_8MMA_AtomIJNS4_4SM904GMMA26MMA_64x256x16_F32F16F16_SSILNSO_5MajorE0ELSQ_0ELNSO_7ScaleInE1ELSR_1EEEEEENS4_6LayoutINS5_IJSC_SB_SB_EEENS5_IJSB_NSA_ILi0EEESW_EEEEENS5_IJNS4_10UnderscoreESZ_SZ_EEEEENS4_23SM90_TMA_LOAD_MULTICASTENS4_14ComposedLayoutINS4_7SwizzleILi2ELi4ELi3EEENS4_18smem_ptr_flag_bitsILi16EEENSU_INS5_IJNSA_ILi8EEESH_EEENS5_IJSH_SB_EEEEEEEvNS4_8identityENS4_13SM90_TMA_LOADES1C_vS1D_EENS_8epilogue10collective6detail29Sm90TmaWarpSpecializedAdapterINS1H_15DefaultEpilogueISJ_SK_SK_NS1G_6thread17LinearCombinationISJ_Li1EffLNS1L_9ScaleType4KindE0ELNS_15FloatRoundStyleE2ESJ_EENS1_15EpilogueDefaultEEEEEvvEEEEvNT_6ParamsE:
        .type           _ZN7cutlass13device_kernelINS_4gemm6kernel13GemmUniversalIN4cute5tupleIJiiiiEEENS1_10collective13CollectiveMmaINS1_34MainloopSm90TmaGmmaWarpSpecializedILi5ENS5_IJNS4_1CILi1EEENSA_ILi2EEESB_EEENS1_35KernelTmaWarpSpecializedCooperativeEEENS5_IJNSA_ILi256EEESG_NSA_ILi32EEEEEENS_6half_tENS5_IJlSB_lEEESJ_SK_NS4_8TiledMMAINS4_8MMA_AtomIJNS4_4SM904GMMA26MMA_64x256x16_F32F16F16_SSILNSO_5MajorE0ELSQ_0ELNSO_7ScaleInE1ELSR_1EEEEEENS4_6LayoutINS5_IJSC_SB_SB_EEENS5_IJSB_NSA_ILi0EEESW_EEEEENS5_IJNS4_10UnderscoreESZ_SZ_EEEEENS4_23SM90_TMA_LOAD_MULTICASTENS4_14ComposedLayoutINS4_7SwizzleILi2ELi4ELi3EEENS4_18smem_ptr_flag_bitsILi16EEENSU_INS5_IJNSA_ILi8EEESH_EEENS5_IJSH_SB_EEEEEEEvNS4_8identityENS4_13SM90_TMA_LOADES1C_vS1D_EENS_8epilogue10collective6detail29Sm90TmaWarpSpecializedAdapterINS1H_15DefaultEpilogueISJ_SK_SK_NS1G_6thread17LinearCombinationISJ_Li1EffLNS1L_9ScaleType4KindE0ELNS_15FloatRoundStyleE2ESJ_EENS1_15EpilogueDefaultEEEEEvvEEEEvNT_6ParamsE,@function
        .size           _ZN7cutlass13device_kernelINS_4gemm6kernel13GemmUniversalIN4cute5tupleIJiiiiEEENS1_10collective13CollectiveMmaINS1_34MainloopSm90TmaGmmaWarpSpecializedILi5ENS5_IJNS4_1CILi1EEENSA_ILi2EEESB_EEENS1_35KernelTmaWarpSpecializedCooperativeEEENS5_IJNSA_ILi256EEESG_NSA_ILi32EEEEEENS_6half_tENS5_IJlSB_lEEESJ_SK_NS4_8TiledMMAINS4_8MMA_AtomIJNS4_4SM904GMMA26MMA_64x256x16_F32F16F16_SSILNSO_5MajorE0ELSQ_0ELNSO_7ScaleInE1ELSR_1EEEEEENS4_6LayoutINS5_IJSC_SB_SB_EEENS5_IJSB_NSA_ILi0EEESW_EEEEENS5_IJNS4_10UnderscoreESZ_SZ_EEEEENS4_23SM90_TMA_LOAD_MULTICASTENS4_14ComposedLayoutINS4_7SwizzleILi2ELi4ELi3EEENS4_18smem_ptr_flag_bitsILi16EEENSU_INS5_IJNSA_ILi8EEESH_EEENS5_IJSH_SB_EEEEEEEvNS4_8identityENS4_13SM90_TMA_LOADES1C_vS1D_EENS_8epilogue10collective6detail29Sm90TmaWarpSpecializedAdapterINS1H_15DefaultEpilogueISJ_SK_SK_NS1G_6thread17LinearCombinationISJ_Li1EffLNS1L_9ScaleType4KindE0ELNS_15FloatRoundStyleE2ESJ_EENS1_15EpilogueDefaultEEEEEvvEEEEvNT_6ParamsE,(.L_x_583 - _ZN7cutlass13device_kernelINS_4gemm6kernel13GemmUniversalIN4cute5tupleIJiiiiEEENS1_10collective13CollectiveMmaINS1_34MainloopSm90TmaGmmaWarpSpecializedILi5ENS5_IJNS4_1CILi1EEENSA_ILi2EEESB_EEENS1_35KernelTmaWarpSpecializedCooperativeEEENS5_IJNSA_ILi256EEESG_NSA_ILi32EEEEEENS_6half_tENS5_IJlSB_lEEESJ_SK_NS4_8TiledMMAINS4_8MMA_AtomIJNS4_4SM904GMMA26MMA_64x256x16_F32F16F16_SSILNSO_5MajorE0ELSQ_0ELNSO_7ScaleInE1ELSR_1EEEEEENS4_6LayoutINS5_IJSC_SB_SB_EEENS5_IJSB_NSA_ILi0EEESW_EEEEENS5_IJNS4_10UnderscoreESZ_SZ_EEEEENS4_23SM90_TMA_LOAD_MULTICASTENS4_14ComposedLayoutINS4_7SwizzleILi2ELi4ELi3EEENS4_18smem_ptr_flag_bitsILi16EEENSU_INS5_IJNSA_ILi8EEESH_EEENS5_IJSH_SB_EEEEEEEvNS4_8identityENS4_13SM90_TMA_LOADES1C_vS1D_EENS_8epilogue10collective6detail29Sm90TmaWarpSpecializedAdapterINS1H_15DefaultEpilogueISJ_SK_SK_NS1G_6thread17LinearCombinationISJ_Li1EffLNS1L_9ScaleType4KindE0ELNS_15FloatRoundStyleE2ESJ_EENS1_15EpilogueDefaultEEEEEvvEEEEvNT_6ParamsE)
        .other          _ZN7cutlass13device_kernelINS_4gemm6kernel13GemmUniversalIN4cute5tupleIJiiiiEEENS1_10collective13CollectiveMmaINS1_34MainloopSm90TmaGmmaWarpSpecializedILi5ENS5_IJNS4_1CILi1EEENSA_ILi2EEESB_EEENS1_35KernelTmaWarpSpecializedCooperativeEEENS5_IJNSA_ILi256EEESG_NSA_ILi32EEEEEENS_6half_tENS5_IJlSB_lEEESJ_SK_NS4_8TiledMMAINS4_8MMA_AtomIJNS4_4SM904GMMA26MMA_64x256x16_F32F16F16_SSILNSO_5MajorE0ELSQ_0ELNSO_7ScaleInE1ELSR_1EEEEEENS4_6LayoutINS5_IJSC_SB_SB_EEENS5_IJSB_NSA_ILi0EEESW_EEEEENS5_IJNS4_10UnderscoreESZ_SZ_EEEEENS4_23SM90_TMA_LOAD_MULTICASTENS4_14ComposedLayoutINS4_7SwizzleILi2ELi4ELi3EEENS4_18smem_ptr_flag_bitsILi16EEENSU_INS5_IJNSA_ILi8EEESH_EEENS5_IJSH_SB_EEEEEEEvNS4_8identityENS4_13SM90_TMA_LOADES1C_vS1D_EENS_8epilogue10collective6detail29Sm90TmaWarpSpecializedAdapterINS1H_15DefaultEpilogueISJ_SK_SK_NS1G_6thread17LinearCombinationISJ_Li1EffLNS1L_9ScaleType4KindE0ELNS_15FloatRoundStyleE2ESJ_EENS1_15EpilogueDefaultEEEEEvvEEEEvNT_6ParamsE,@"STO_CUDA_ENTRY STV_DEFAULT"
_ZN7cutlass13device_kernelINS_4gemm6kernel13GemmUniversalIN4cute5tupleIJiiiiEEENS1_10collective13CollectiveMmaINS1_34MainloopSm90TmaGmmaWarpSpecializedILi5ENS5_IJNS4_1CILi1EEENSA_ILi2EEESB_EEENS1_35KernelTmaWarpSpecializedCooperativeEEENS5_IJNSA_ILi256EEESG_NSA_ILi32EEEEEENS_6half_tENS5_IJlSB_lEEESJ_SK_NS4_8TiledMMAINS4_8MMA_AtomIJNS4_4SM904GMMA26MMA_64x256x16_F32F16F16_SSILNSO_5MajorE0ELSQ_0ELNSO_7ScaleInE1ELSR_1EEEEEENS4_6LayoutINS5_IJSC_SB_SB_EEENS5_IJSB_NSA_ILi0EEESW_EEEEENS5_IJNS4_10UnderscoreESZ_SZ_EEEEENS4_23SM90_TMA_LOAD_MULTICASTENS4_14ComposedLayoutINS4_7SwizzleILi2ELi4ELi3EEENS4_18smem_ptr_flag_bitsILi16EEENSU_INS5_IJNSA_ILi8EEESH_EEENS5_IJSH_SB_EEEEEEEvNS4_8identityENS4_13SM90_TMA_LOADES1C_vS1D_EENS_8epilogue10collective6detail29Sm90TmaWarpSpecializedAdapterINS1H_15DefaultEpilogueISJ_SK_SK_NS1G_6thread17LinearCombinationISJ_Li1EffLNS1L_9ScaleType4KindE0ELNS_15FloatRoundStyleE2ESJ_EENS1_15EpilogueDefaultEEEEEvvEEEEvNT_6ParamsE:
[----:B------:R-:W0:Y:S02]  /*0000*/  LDC R1, c[0x0][0x28] ;  /* 0x00000a00ff017b82 */ /* 0x000e240000000800 */
[----:B0-----:R-:W-:Y:S01]  /*0010*/  VIADD R1, R1, 0xfffffb40 ;  /* 0xfffffb4001017836 */ /* 0x001fe20000000000 */
[----:B------:R-:W0:Y:S01]  /*0020*/  S2R R5, SR_TID.X ;  /* 0x0000000000057919 */ /* 0x000e220000002100 */
[----:B------:R-:W-:Y:S01]  /*0030*/  ELECT P0, URZ, PT ;  /* 0x00000000003f782f */ /* 0x000fe20003800000 */
[----:B------:R-:W-:Y:S01]  /*0040*/  BSSY B0, `(.L_x_0) ;  /* 0x0000015000007945 */ /* 0x000fe20003800000 */
[--C-:B0-----:R-:W-:Y:S02]  /*0050*/  SHF.R.U32.HI R0, RZ, 0x5, R5.reuse ;  /* 0x00000005ff007819 */ /* 0x101fe40000011605 */
[----:B------:R-:W-:-:S03]  /*0060*/  SHF.R.U32.HI R2, RZ, 0x7, R5 ;  /* 0x00000007ff027819 */ /* 0x000fc60000011605 */
[----:B------:R-:W0:Y:S04]  /*0070*/  SHFL.IDX PT, R3, R0, RZ, 0x1f ;  /* 0x00001fff00037589 */ /* 0x000e2800000e0000 */
[----:B------:R-:W1:Y:S01]  /*0080*/  SHFL.IDX PT, R2, R2, RZ, 0x1f ;  /* 0x00001fff02027589 */ /* 0x000e6200000e0000 */
[----:B0-----:R-:W-:Y:S02]  /*0090*/  R2UR UR9, R3 ;  /* 0x00000000030972ca */ /* 0x001fe400000e0000 */
[----:B-1----:R-:W-:-:S11]  /*00a0*/  R2UR UR5, R2 ;  /* 0x00000000020572ca */ /* 0x002fd600000e0000 */
[----:B------:R-:W-:Y:S02]  /*00b0*/  USHF.R.S32.HI UR4, URZ, 0x1f, UR9 ;  /* 0x0000001f3f047899 */ /* 0x000fe40008011409 */
[----:B------:R-:W-:Y:S02]  /*00c0*/  ISETP.NE.OR P0, PT, RZ, UR9, !P0 ;  /* 0x00000009ff007c0c */ /* 0x000fe4000c705670 */
[----:B------:R-:W-:-:S04]  /*00d0*/  ULEA.HI UR4, UR4, UR9, URZ, 0x2 ;  /* 0x0000000904047291 */ /* 0x000fc8000f8f103f */
[----:B------:R-:W-:-:S04]  /*00e0*/  ULOP3.LUT UR4, UR4, 0xfffffffc, URZ, 0xc0, !UPT ;  /* 0xfffffffc04047892 */ /* 0x000fc8000f8ec03f */
[----:B------:R-:W-:-:S03]  /*00f0*/  UIADD3 UR9, UR9, -UR4, URZ ;  /* 0x8000000409097290 */ /* 0x000fc6000fffe03f */
[----:B------:R-:W-:Y:S09]  /*0100*/  @P0 BRA `(.L_x_1) ;  /* 0x0000000000200947 */ /* 0x000ff20003800000 */
[----:B------:R-:W-:Y:S02]  /*0110*/  ULDC.64 UR6, c[0x0][0x198] ;  /* 0x0000660000067ab9 */ /* 0x000fe40000000a00 */
[----:B------:R-:W-:Y:S02]  /*0120*/  UIADD3 UR10, UP0, UR6, 0xf0, URZ ;  /* 0x000000f0060a7890 */ /* 0x000fe4000ff1e03f */
[----:B------:R-:W-:Y:S02]  /*0130*/  UIADD3 UR6, UP1, UR6, 0x1f0, URZ ;  /* 0x000001f006067890 */ /* 0x000fe4000ff3e03f */
[----:B------:R-:W-:Y:S02]  /*0140*/  UIADD3.X UR11, URZ, UR7, URZ, UP0, !UPT ;  /* 0x000000073f0b7290 */ /* 0x000fe400087fe43f */
[----:B------:R-:W-:-:S07]  /*0150*/  UIADD3.X UR7, URZ, UR7, URZ, UP1, !UPT ;  /* 0x000000073f077290 */ /* 0x000fce0008ffe43f */
[----:B------:R0:W-:Y:S02]  /*0160*/  UTMACCTL.PF [UR10] ;  /* 0x000000000a0079b9 */ /* 0x0001e40008040000 */
[----:B------:R0:W-:Y:S02]  /*0170*/  UTMACCTL.PF [UR6] ;  /* 0x00000000060079b9 */ /* 0x0001e40008040000 */
[----:B0-----:R-:W-:Y:S01]  /*0180*/  NOP ;  /* 0x0000000000007918 */ /* 0x001fe20000000000 */
.L_x_1:
[----:B------:R-:W-:Y:S05]  /*0190*/  BSYNC B0 ;  /* 0x0000000000007941 */ /* 0x000fea0003800000 */
.L_x_0:
[----:B------:R-:W0:Y:S01]  /*01a0*/  SHFL.IDX PT, R2, R0, RZ, 0x1f ;  /* 0x00001fff00027589 */ /* 0x000e2200000e0000 */
[----:B------:R-:W-:Y:S01]  /*01b0*/  UISETP.NE.AND UP0, UPT, UR9, 0x3, UPT ;  /* 0x000000030900788c */ /* 0x000fe2000bf05270 */
[----:B------:R-:W-:Y:S01]  /*01c0*/  ISETP.NE.AND P2, PT, RZ, UR5, PT ;  /* 0x00000005ff007c0c */ /* 0x000fe2000bf45270 */
[----:B------:R-:W-:Y:S02]  /*01d0*/  UIADD3 UR16, UR5, -0x1, URZ ;  /* 0xffffffff05107890 */ /* 0x000fe4000fffe03f */
[----:B------:R-:W-:Y:S02]  /*01e0*/  UISETP.EQ.OR UP0, UPT, UR9, URZ, !UP0 ;  /* 0x0000003f0900728c */ /* 0x000fe4000c702670 */
[----:B------:R-:W-:Y:S02]  /*01f0*/  UISETP.GE.U32.AND UP1, UPT, UR16, 0x2, UPT ;  /* 0x000000021000788c */ /* 0x000fe4000bf26070 */
[----:B------:R-:W-:-:S04]  /*0200*/  UISETP.EQ.AND UP0, UPT, UR5, URZ, UP0 ;  /* 0x0000003f0500728c */ /* 0x000fc80008702270 */
[----:B------:R-:W-:-:S04]  /*0210*/  USEL UR40, URZ, 0x1, !UP0 ;  /* 0x000000013f287887 */ /* 0x000fc8000c000000 */
[----:B------:R-:W-:Y:S01]  /*0220*/  USEL UR40, UR40, 0x2, UP1 ;  /* 0x0000000228287887 */ /* 0x000fe20008800000 */
[----:B0-----:R-:W-:-:S13]  /*0230*/  ISETP.NE.AND P0, PT, R2, RZ, PT ;  /* 0x000000ff0200720c */ /* 0x001fda0003f05270 */
[----:B------:R-:W-:Y:S05]  /*0240*/  @P0 BRA `(.L_x_2) ;  /* 0x0000000000600947 */ /* 0x000fea0003800000 */
[----:B------:R-:W0:Y:S01]  /*0250*/  S2UR UR8, SR_CgaCtaId ;  /* 0x00000000000879c3 */ /* 0x000e220000008800 */
[----:B------:R-:W-:Y:S01]  /*0260*/  UMOV UR4, 0x400 ;  /* 0x0000040000047882 */ /* 0x000fe20000000000 */
[----:B------:R-:W-:Y:S01]  /*0270*/  UMOV UR5, 0x1 ;  /* 0x0000000100057882 */ /* 0x000fe20000000000 */
[----:B------:R-:W-:Y:S01]  /*0280*/  UMOV UR6, 0x4 ;  /* 0x0000000400067882 */ /* 0x000fe20000000000 */
[----:B------:R-:W-:Y:S01]  /*0290*/  ELECT P0, URZ, PT ;  /* 0x00000000003f782f */ /* 0x000fe20003800000 */
[----:B------:R-:W-:-:S04]  /*02a0*/  UIADD3 UR6, -UR6, 0x100000, URZ ;  /* 0x0010000006067890 */ /* 0x000fc8000fffe13f */
[----:B------:R-:W-:Y:S02]  /*02b0*/  USHF.L.U32 UR7, UR6, 0xb, URZ ;  /* 0x0000000b06077899 */ /* 0x000fe4000800063f */
[----:B------:R-:W-:Y:S02]  /*02c0*/  USHF.L.U32 UR6, UR6, 0x1, URZ ;  /* 0x0000000106067899 */ /* 0x000fe4000800063f */
[----:B0-----:R-:W-:Y:S02]  /*02d0*/  ULEA UR8, UR8, UR4, 0x18 ;  /* 0x0000000408087291 */ /* 0x001fe4000f8ec03f */
[----:B------:R-:W-:-:S04]  /*02e0*/  UIADD3 UR4, -UR5, 0x100000, URZ ;  /* 0x0010000005047890 */ /* 0x000fc8000fffe13f */
[----:B------:R-:W-:Y:S02]  /*02f0*/  USHF.L.U32 UR5, UR4, 0xb, URZ ;  /* 0x0000000b04057899 */ /* 0x000fe4000800063f */
[----:B------:R-:W-:Y:S01]  /*0300*/  USHF.L.U32 UR4, UR4, 0x1, URZ ;  /* 0x0000000104047899 */ /* 0x000fe2000800063f */
[----:B------:R-:W0:Y:S11]  /*0310*/  FENCE.VIEW.ASYNC.S ;  /* 0x00000000000073c6 */ /* 0x000e360000000000 */
[----:B0-----:R0:W1:Y:S01]  /*0320*/  SYNCS.EXCH.64 URZ, [UR8], UR4 ;  /* 0x00000004083f75b2 */ /* 0x0010620008000100 */
[----:B------:R0:W2:Y:S01]  /*0330*/  SYNCS.EXCH.64 URZ, [UR8+0x28], UR6 ;  /* 0x00002806083f75b2 */ /* 0x0000a20008000100 */
[----:B------:R0:W3:Y:S01]  /*0340*/  SYNCS.EXCH.64 URZ, [UR8+0x8], UR4 ;  /* 0x00000804083f75b2 */ /* 0x0000e20008000100 */
[----:B------:R0:W4:Y:S01]  /*0350*/  SYNCS.EXCH.64 URZ, [UR8+0x30], UR6 ;  /* 0x00003006083f75b2 */ /* 0x0001220008000100 */
[----:B------:R0:W0:Y:S01]  /*0360*/  SYNCS.EXCH.64 URZ, [UR8+0x10], UR4 ;  /* 0x00001004083f75b2 */ /* 0x0000220008000100 */
[----:B------:R0:W0:Y:S01]  /*0370*/  SYNCS.EXCH.64 URZ, [UR8+0x38], UR6 ;  /* 0x00003806083f75b2 */ /* 0x0000220008000100 */
[----:B------:R0:W0:Y:S01]  /*0380*/  SYNCS.EXCH.64 URZ, [UR8+0x18], UR4 ;  /* 0x00001804083f75b2 */ /* 0x0000220008000100 */
[----:B------:R0:W0:Y:S01]  /*0390*/  SYNCS.EXCH.64 URZ, [UR8+0x40], UR6 ;  /* 0x00004006083f75b2 */ /* 0x0000220008000100 */
[----:B------:R0:W0:Y:S01]  /*03a0*/  SYNCS.EXCH.64 URZ, [UR8+0x20], UR4 ;  /* 0x00002004083f75b2 */ /* 0x0000220008000100 */
[----:B------:R0:W0:Y:S01]  /*03b0*/  SYNCS.EXCH.64 URZ, [UR8+0x48], UR6 ;  /* 0x00004806083f75b2 */ /* 0x0000220008000100 */
[----:B------:R-:W-:Y:S01]  /*03c0*/  NOP ;  /* 0x0000000000007918 */ /* 0x000fe20000000000 */
.L_x_2:
[----:B------:R-:W5:Y:S01]  /*03d0*/  S2UR UR10, SR_CTAID.Y ;  /* 0x00000000000a79c3 */ /* 0x000f620000002600 */
[----:B------:R-:W1:Y:S01]  /*03e0*/  SHFL.IDX PT, R0, R0, RZ, 0x1f ;  /* 0x00001fff00007589 */ /* 0x000e6200000e0000 */
[----:B------:R-:W-:Y:S02]  /*03f0*/  SHF.R.S32.HI R3, RZ, 0x1f, R5 ;  /* 0x0000001fff037819 */ /* 0x000fe40000011405 */
[----:B------:R-:W-:Y:S02]  /*0400*/  ELECT P0, URZ, PT ;  /* 0x00000000003f782f */ /* 0x000fe40003800000 */
[----:B------:R-:W-:Y:S01]  /*0410*/  SHF.R.S32.HI R7, RZ, 0x1f, R2 ;  /* 0x0000001fff077819 */ /* 0x000fe20000011402 */
[----:B0-----:R-:W-:Y:S01]  /*0420*/  ULDC UR4, c[0x0][0x154] ;  /* 0x0000550000047ab9 */ /* 0x001fe20000000800 */
[----:B------:R-:W-:Y:S01]  /*0430*/  LEA.HI R3, R3, R5, RZ, 0x7 ;  /* 0x0000000503037211 */ /* 0x000fe200078f38ff */
[----:B------:R-:W-:Y:S01]  /*0440*/  ULDC UR11, c[0x0][0x148] ;  /* 0x00005200000b7ab9 */ /* 0x000fe20000000800 */
[----:B------:R-:W0:Y:S01]  /*0450*/  S2UR UR13, SR_CTAID.X ;  /* 0x00000000000d79c3 */ /* 0x000e220000002500 */
[----:B------:R-:W-:Y:S01]  /*0460*/  LEA.HI R7, R7, R2, RZ, 0x2 ;  /* 0x0000000207077211 */ /* 0x000fe200078f10ff */
[----:B------:R-:W-:Y:S01]  /*0470*/  NOP ;  /* 0x0000000000007918 */ /* 0x000fe20000000000 */
[----:B------:R-:W-:Y:S01]  /*0480*/  LOP3.LUT R3, R3, 0xffffff80, RZ, 0xc0, !PT ;  /* 0xffffff8003037812 */ /* 0x000fe200078ec0ff */
[----:B------:R-:W-:Y:S01]  /*0490*/  NOP ;  /* 0x0000000000007918 */ /* 0x000fe20000000000 */
[----:B------:R-:W-:-:S03]  /*04a0*/  LOP3.LUT R7, R7, 0x3ffffffc, RZ, 0xc0, !PT ;  /* 0x3ffffffc07077812 */ /* 0x000fc600078ec0ff */
[----:B------:R-:W-:Y:S02]  /*04b0*/  IMAD.IADD R3, R5, 0x1, -R3 ;  /* 0x0000000105037824 */ /* 0x000fe400078e0a03 */
[----:B------:R-:W-:Y:S01]  /*04c0*/  IMAD.IADD R2, R2, 0x1, -R7 ;  /* 0x0000000102027824 */ /* 0x000fe200078e0a07 */
[----:B-----5:R-:W-:Y:S02]  /*04d0*/  I2FP.F32.U32 R4, UR10 ;  /* 0x0000000a00047c45 */ /* 0x020fe40008201000 */
[----:B-1----:R-:W-:Y:S02]  /*04e0*/  ISETP.NE.OR P0, PT, R0, RZ, !P0 ;  /* 0x000000ff0000720c */ /* 0x002fe40004705670 */
[----:B------:R-:W-:Y:S01]  /*04f0*/  SHF.R.S32.HI R0, RZ, 0x1f, R3 ;  /* 0x0000001fff007819 */ /* 0x000fe20000011403 */
[----:B------:R-:W-:Y:S01]  /*0500*/  FMUL R8, R4, UR4 ;  /* 0x0000000404087c20 */ /* 0x000fe20008400000 */
[----:B------:R-:W-:Y:S01]  /*0510*/  ULDC UR4, c[0x0][0x150] ;  /* 0x0000540000047ab9 */ /* 0x000fe20000000800 */
[----:B0-----:R-:W-:-:S02]  /*0520*/  I2FP.F32.U32 R4, UR13 ;  /* 0x0000000d00047c45 */ /* 0x001fc40008201000 */
[----:B------:R-:W-:Y:S02]  /*0530*/  LEA.HI R0, R0, R3, RZ, 0x3 ;  /* 0x0000000300007211 */ /* 0x000fe400078f18ff */
[----:B------:R-:W0:Y:S01]  /*0540*/  F2I.U32.TRUNC.NTZ R8, R8 ;  /* 0x0000000800087305 */ /* 0x000e22000020f000 */
[----:B------:R-:W-:Y:S01]  /*0550*/  FMUL R6, R4, UR4 ;  /* 0x0000000404067c20 */ /* 0x000fe20008400000 */
[--C-:B------:R-:W-:Y:S02]  /*0560*/  SHF.R.S32.HI R4, RZ, 0x3, R0.reuse ;  /* 0x00000003ff047819 */ /* 0x100fe40000011400 */
[----:B------:R-:W-:Y:S01]  /*0570*/  VOTEU.ALL UP0, P0 ;  /* 0x00000000003f7886 */ /* 0x000fe20000000000 */
[----:B------:R-:W-:Y:S01]  /*0580*/  SHF.R.S32.HI R5, RZ, 0x1f, R0 ;  /* 0x0000001fff057819 */ /* 0x000fe20000011400 */
[----:B------:R-:W-:Y:S01]  /*0590*/  UMOV UR4, 0x20 ;  /* 0x0000002000047882 */ /* 0x000fe20000000000 */
[----:B------:R-:W1:Y:S01]  /*05a0*/  LDC R0, c[0x0][0x140] ;  /* 0x00005000ff007b82 */ /* 0x000e620000000800 */
[----:B------:R-:W5:Y:S01]  /*05b0*/  F2I.U32.TRUNC.NTZ R6, R6 ;  /* 0x0000000600067305 */ /* 0x000f62000020f000 */
[----:B------:R-:W-:Y:S01]  /*05c0*/  LEA.HI R5, R5, R4, RZ, 0x2 ;  /* 0x0000000405057211 */ /* 0x000fe200078f10ff */
[----:B------:R-:W-:Y:S01]  /*05d0*/  @!UP0 UMOV UR7, 0x400 ;  /* 0x0000040000078882 */ /* 0x000fe20000000000 */
[----:B------:R-:W-:-:S04]  /*05e0*/  @!UP0 UIADD3 UR4, -UR4, 0x100000, URZ ;  /* 0x0010000004048890 */ /* 0x000fc8000fffe13f */
[----:B------:R-:W-:Y:S02]  /*05f0*/  @!UP0 USHF.L.U32 UR5, UR4, 0xb, URZ ;  /* 0x0000000b04058899 */ /* 0x000fe4000800063f */
[----:B------:R-:W-:Y:S01]  /*0600*/  @!UP0 USHF.L.U32 UR4, UR4, 0x1, URZ ;  /* 0x0000000104048899 */ /* 0x000fe2000800063f */
[----:B------:R-:W-:Y:S01]  /*0610*/  LOP3.LUT R5, R5, 0xfffffffc, RZ, 0xc0, !PT ;  /* 0xfffffffc05057812 */ /* 0x000fe200078ec0ff */
[----:B------:R-:W-:Y:S01]  /*0620*/  VOTEU.ALL UP1, P0 ;  /* 0x00000000003f7886 */ /* 0x000fe20000020000 */
[----:B------:R-:W2:Y:S01]  /*0630*/  @!UP0 S2UR UR8, SR_CgaCtaId ;  /* 0x00000000000889c3 */ /* 0x000ea20000008800 */
[----:B0-----:R-:W-:Y:S02]  /*0640*/  R2UR UR12, R8 ;  /* 0x00000000080c72ca */ /* 0x001fe400000e0000 */
[----:B------:R-:W-:Y:S01]  /*0650*/  IMAD.IADD R5, R4, 0x1, -R5 ;  /* 0x0000000104057824 */ /* 0x000fe200078e0a05 */
[----:B-----5:R-:W-:-:S04]  /*0660*/  R2UR UR6, R6 ;  /* 0x00000000060672ca */ /* 0x020fc800000e0000 */
[----:B------:R-:W-:-:S06]  /*0670*/  LEA R2, R2, R5, 0x2 ;  /* 0x0000000502027211 */ /* 0x000fcc00078e10ff */
[----:B------:R-:W-:Y:S01]  /*0680*/  UIADD3 UR12, -UR12, URZ, URZ ;  /* 0x0000003f0c0c7290 */ /* 0x000fe2000fffe13f */
[----:B------:R-:W-:Y:S01]  /*0690*/  IMAD.SHL.U32 R5, R2, 0x4, RZ ;  /* 0x0000000402057824 */ /* 0x000fe200078e00ff */
[----:B-1----:R-:W-:Y:S02]  /*06a0*/  ISETP.EQ.U32.AND P3, PT, R0, 0x1, PT ;  /* 0x000000010000780c */ /* 0x002fe40003f62070 */
[----:B------:R-:W-:Y:S02]  /*06b0*/  UIMAD UR14, UR11, UR12, UR10 ;  /* 0x0000000c0b0e72a4 */ /* 0x000fe4000f8e020a */
[----:B------:R-:W-:Y:S01]  /*06c0*/  LOP3.LUT R152, R2, 0xc, R5, 0x78, !PT ;  /* 0x0000000c02987812 */ /* 0x000fe200078e7805 */
[----:B------:R-:W-:Y:S02]  /*06d0*/  UIADD3 UR6, -UR6, URZ, URZ ;  /* 0x0000003f06067290 */ /* 0x000fe4000fffe13f */
[----:B--2---:R-:W-:Y:S01]  /*06e0*/  @!UP0 ULEA UR7, UR8, UR7, 0x18 ;  /* 0x0000000708078291 */ /* 0x004fe2000f8ec03f */
[----:B------:R-:W-:Y:S01]  /*06f0*/  ISETP.NE.AND P1, PT, R152, UR14, PT ;  /* 0x0000000e98007c0c */ /* 0x000fe2000bf25270 */
[----:B------:R-:W-:Y:S01]  /*0700*/  VOTEU.ALL UP0, P0 ;  /* 0x00000000003f7886 */ /* 0x000fe20000000000 */
[----:B------:R-:W-:Y:S01]  /*0710*/  ULDC UR8, c[0x0][0x144] ;  /* 0x0000510000087ab9 */ /* 0x000fe20000000800 */
[----:B------:R-:W-:Y:S01]  /*0720*/  LOP3.LUT P0, RZ, R3, 0x7, RZ, 0xc0, !PT ;  /* 0x0000000703ff7812 */ /* 0x000fe2000780c0ff */
[----:B------:R-:W-:-:S03]  /*0730*/  UIMAD UR8, UR8, UR6, UR13 ;  /* 0x00000006080872a4 */ /* 0x000fc6000f8e020d */
[----:B------:R-:W-:-:S03]  /*0740*/  ISETP.LT.U32.AND P0, PT, R152, 0x2, !P0 ;  /* 0x000000029800780c */ /* 0x000fc60004701070 */
[----:B------:R-:W-:Y:S01]  /*0750*/  ISETP.EQ.OR P1, PT, RZ, UR8, !P1 ;  /* 0x00000008ff007c0c */ /* 0x000fe2000cf22670 */
[----:B------:R-:W0:Y:S02]  /*0760*/  FENCE.VIEW.ASYNC.S ;  /* 0x00000000000073c6 */ /* 0x000e240000000000 */
[----:B0-----:R0:W1:Y:S01]  /*0770*/  @!UP0 SYNCS.EXCH.64 URZ, [UR7+0x60], UR4 ;  /* 0x00006004073f85b2 */ /* 0x0010620008000100 */
[----:B------:R-:W-:-:S04]  /*0780*/  PLOP3.LUT P0, PT, P0, P1, PT, 0x80, 0x0 ;  /* 0x000000000000781c */ /* 0x000fc80000703070 */
[----:B------:R-:W-:Y:S01]  /*0790*/  P2R R17, PR, RZ, 0x1 ;  /* 0x00000001ff117803 */ /* 0x000fe20000000000 */
[----:B------:R0:W2:Y:S01]  /*07a0*/  @!UP1 SYNCS.EXCH.64 URZ, [UR7+0x68], UR4 ;  /* 0x00006804073f95b2 */ /* 0x0000a20008000100 */
[----:B------:R-:W-:Y:S01]  /*07b0*/  NOP ;  /* 0x0000000000007918 */ /* 0x000fe20000000000 */
[----:B------:R-:W-:Y:S06]  /*07c0*/  @!P3 BRA `(.L_x_3) ;  /* 0x000000000008b947 */ /* 0x000fec0003800000 */
[----:B-1234-:R-:W-:Y:S01]  /*07d0*/  UCGABAR_ARV ;  /* 0x00000000000079c7 */ /* 0x01efe20008000000 */
[----:B------:R-:W-:Y:S05]  /*07e0*/  BRA `(.L_x_4) ;  /* 0x0000000000047947 */ /* 0x000fea0003800000 */
.L_x_3:
[----:B-1234-:R-:W-:Y:S01]  /*07f0*/  NOP ;  /* 0x0000000000007918 */ /* 0x01efe20000000000 */
.L_x_4:
[----:B0-----:R-:W-:Y:S01]  /*0800*/  ULDC UR4, c[0x0][0x65c] ;  /* 0x0001970000047ab9 */ /* 0x001fe20000000800 */
[----:B------:R-:W-:Y:S01]  /*0810*/  UMOV UR5, URZ ;  /* 0x0000003f00057c82 */ /* 0x000fe20008000000 */
[----:B------:R-:W-:-:S03]  /*0820*/  UISETP.NE.AND UP0, UPT, UR4, 0x1, UPT ;  /* 0x000000010400788c */ /* 0x000fc6000bf05270 */
[----:B------:R-:W-:Y:S01]  /*0830*/  UMOV UR4, UR13 ;  /* 0x0000000d00047c82 */ /* 0x000fe20008000000 */
[----:B------:R-:W-:Y:S02]  /*0840*/  UP2UR UR45, UPR, URZ, 0x1 ;  /* 0x000000013f2d7883 */ /* 0x000fe40008000000 */
[----:B------:R-:W-:Y:S02]  /*0850*/  PLOP3.LUT P0, PT, PT, PT, UP0, 0x80, 0x0 ;  /* 0x000000000000781c */ /* 0x000fe40003f0f008 */
[----:B------:R-:W-:Y:S02]  /*0860*/  PLOP3.LUT P1, PT, PT, PT, UP0, 0x80, 0x0 ;  /* 0x000000000000781c */ /* 0x000fe40003f2f008 */
[----:B------:R-:W-:Y:S01]  /*0870*/  PLOP3.LUT P5, PT, PT, PT, UP0, 0x80, 0x0 ;  /* 0x000000000000781c */ /* 0x000fe20003faf008 */
[----:B------:R-:W-:Y:S01]  /*0880*/  @UP0 ULDC UR14, c[0x0][0x10] ;  /* 0x00000400000e0ab9 */ /* 0x000fe20000000800 */
[----:B------:R-:W-:Y:S01]  /*0890*/  @UP0 UMOV UR6, UR10 ;  /* 0x0000000a00060c82 */ /* 0x000fe20008000000 */
[----:B------:R-:W-:Y:S01]  /*08a0*/  @UP0 UMOV UR7, URZ ;  /* 0x0000003f00070c82 */ /* 0x000fe20008000000 */
[----:B------:R-:W-:Y:S01]  /*08b0*/  PLOP3.LUT P4, PT, PT, PT, UP0, 0x80, 0x0 ;  /* 0x000000000000781c */ /* 0x000fe20003f8f008 */
[----:B------:R-:W-:-:S03]  /*08c0*/  @UP0 UIMAD.WIDE.U32 UR14, UR13, UR14, UR6 ;  /* 0x0000000e0d0e02a5 */ /* 0x000fc6000f8e0006 */
[----:B------:R-:W-:Y:S01]  /*08d0*/  @!UP0 ULDC UR7, c[0x0][0xc] ;  /* 0x0000030000078ab9 */ /* 0x000fe20000000800 */
[----:B------:R-:W-:Y:S01]  /*08e0*/  @UP0 UMOV UR6, URZ ;  /* 0x0000003f00060c82 */ /* 0x000fe20008000000 */
[----:B------:R-:W-:Y:S01]  /*08f0*/  @!UP0 UIMAD.WIDE.U32 UR4, UR10, UR7, UR4 ;  /* 0x000000070a0482a5 */ /* 0x000fe2000f8e0004 */
[----:B------:R-:W-:Y:S01]  /*0900*/  IMAD.U32 R2, RZ, RZ, UR14 ;  /* 0x0000000eff027e24 */ /* 0x000fe2000f8e00ff */
[----:B------:R-:W-:Y:S02]  /*0910*/  @UP0 UIADD3 UR6, UR15, UR6, URZ ;  /* 0x000000060f060290 */ /* 0x000fe4000fffe03f */
[----:B------:R-:W-:Y:S02]  /*0920*/  IMAD.U32 R3, RZ, RZ, UR15 ;  /* 0x0000000fff037e24 */ /* 0x000fe4000f8e00ff */
[----:B------:R-:W-:Y:S02]  /*0930*/  @P0 IMAD.MOV.U32 R7, RZ, RZ, R2 ;  /* 0x000000ffff070224 */ /* 0x000fe400078e0002 */
[----:B------:R-:W-:Y:S01]  /*0940*/  IMAD.U32 R2, RZ, RZ, UR4 ;  /* 0x00000004ff027e24 */ /* 0x000fe2000f8e00ff */
[----:B------:R-:W-:Y:S01]  /*0950*/  @P1 MOV R6, UR6 ;  /* 0x0000000600061c02 */ /* 0x000fe20008000f00 */
[----:B------:R-:W-:-:S02]  /*0960*/  IMAD.U32 R5, RZ, RZ, UR5 ;  /* 0x00000005ff057e24 */ /* 0x000fc4000f8e00ff */
[----:B------:R-:W-:Y:S01]  /*0970*/  IMAD.U32 R3, RZ, RZ, UR5 ;  /* 0x00000005ff037e24 */ /* 0x000fe2000f8e00ff */
[----:B------:R-:W-:Y:S01]  /*0980*/  @!P4 MOV R7, R2 ;  /* 0x000000020007c202 */ /* 0x000fe20000000f00 */
[----:B------:R-:W-:Y:S02]  /*0990*/  @!P5 IMAD.MOV.U32 R6, RZ, RZ, R5 ;  /* 0x000000ffff06d224 */ /* 0x000fe400078e0005 */
[----:B------:R-:W-:-:S03]  /*09a0*/  IMAD.U32 R4, RZ, RZ, UR4 ;  /* 0x00000004ff047e24 */ /* 0x000fc6000f8e00ff */
[----:B------:R0:W-:Y:S04]  /*09b0*/  STL [R1+0x200], R6 ;  /* 0x0002000601007387 */ /* 0x0001e80000100800 */
[----:B------:R0:W-:Y:S01]  /*09c0*/  STL [R1+0x204], R7 ;  /* 0x0002040701007387 */ /* 0x0001e20000100800 */
[----:B------:R-:W-:Y:S05]  /*09d0*/  @!P3 BRA `(.L_x_5) ;  /* 0x00000000000cb947 */ /* 0x000fea0003800000 */
[----:B------:R-:W-:Y:S01]  /*09e0*/  UCGABAR_WAIT ;  /* 0x0000000000007dc7 */ /* 0x000fe20008000000 */
[----:B------:R-:W-:Y:S01]  /*09f0*/  CCTL.IVALL ;  /* 0x00000000ff00798f */ /* 0x000fe20002000000 */
[----:B------:R-:W-:Y:S05]  /*0a00*/  BRA `(.L_x_6) ;  /* 0x0000000000047947 */ /* 0x000fea0003800000 */
.L_x_5:
[----:B------:R-:W-:Y:S06]  /*0a10*/  BAR.SYNC.DEFER_BLOCKING 0x0 ;  /* 0x0000000000007b1d */ /* 0x000fec0000010000 */
.L_x_6:
[----:B------:R-:W-:Y:S05]  /*0a20*/  @!P2 BRA `(.L_x_7) ;  /* 0x0000015c00c0a947 */ /* 0x000fea0003800000 */
[----:B------:R-:W-:-:S06]  /*0a30*/  UISETP.GT.U32.AND UP0, UPT, UR16, 0x1, UPT ;  /* 0x000000011000788c */ /* 0x000fcc000bf04070 */
[----:B------:R-:W-:-:S13]  /*0a40*/  PLOP3.LUT P0, PT, PT, PT, UP0, 0x80, 0x0 ;  /* 0x000000000000781c */ /* 0x000fda0003f0f008 */
[----:B------:R-:W-:Y:S05]  /*0a50*/  @P0 EXIT ;  /* 0x000000000000094d */ /* 0x000fea0003800000 */
[----:B------:R-:W-:Y:S01]  /*0a60*/  ULDC.64 UR4, c[0x0][0x650] ;  /* 0x0001940000047ab9 */ /* 0x000fe20000000a00 */
[----:B------:R-:W-:Y:S01]  /*0a70*/  UMOV UR41, 0xffffffff ;  /* 0xffffffff00297882 */ /* 0x000fe20000000000 */
[----:B------:R-:W-:Y:S01]  /*0a80*/  ISETP.GE.U32.AND P0, PT, R7, UR4, PT ;  /* 0x0000000407007c0c */ /* 0x000fe2000bf06070 */
[----:B------:R-:W-:Y:S01]  /*0a90*/  UMOV UR42, 0xffffffff ;  /* 0xffffffff002a7882 */ /* 0x000fe20000000000 */
[----:B------:R-:W-:Y:S01]  /*0aa0*/  UMOV UR43, 0xffffffff ;  /* 0xffffffff002b7882 */ /* 0x000fe20000000000 */
[----:B------:R-:W-:Y:S02]  /*0ab0*/  PRMT R0, RZ, 0x7610, R0 ;  /* 0x00007610ff007816 */ /* 0x000fe40000000000 */
[----:B------:R-:W-:-:S13]  /*0ac0*/  ISETP.GE.U32.AND.EX P0, PT, R6, UR5, PT, P0 ;  /* 0x0000000506007c0c */ /* 0x000fda000bf06100 */
[----:B------:R-:W-:Y:S05]  /*0ad0*/  @P0 BRA `(.L_x_8) ;  /* 0x0000000400480947 */ /* 0x000fea0003800000 */
[----:B------:R-:W-:Y:S01]  /*0ae0*/  ULDC.64 UR16, c[0x0][0x628] ;  /* 0x00018a0000107ab9 */ /* 0x000fe20000000a00 */
[C---:B------:R-:W-:Y:S01]  /*0af0*/  R2UR UR19, R7.reuse ;  /* 0x00000000071372ca */ /* 0x040fe200000e0000 */
[----:B------:R-:W-:Y:S01]  /*0b00*/  ULDC UR18, c[0x0][0x630] ;  /* 0x00018c0000127ab9 */ /* 0x000fe20000000800 */
[----:B------:R-:W-:Y:S02]  /*0b10*/  ISETP.NE.U32.AND P0, PT, RZ, UR16, PT ;  /* 0x00000010ff007c0c */ /* 0x000fe4000bf05070 */
[----:B------:R-:W-:Y:S02]  /*0b20*/  R2UR UR4, R7 ;  /* 0x00000000070472ca */ /* 0x000fe400000e0000 */
[----:B------:R-:W-:Y:S02]  /*0b30*/  ISETP.NE.AND.EX P0, PT, RZ, UR17, PT, P0 ;  /* 0x00000011ff007c0c */ /* 0x000fe4000bf05300 */
[----:B------:R-:W-:-:S11]  /*0b40*/  R2UR UR5, R6 ;  /* 0x00000000060572ca */ /* 0x000fd600000e0000 */
[----:B------:R-:W-:Y:S05]  /*0b50*/  @!P0 BRA `(.L_x_9) ;  /* 0x0000000000308947 */ /* 0x000fea0003800000 */
[----:B------:R-:W-:Y:S01]  /*0b60*/  R2UR UR4, R7 ;  /* 0x00000000070472ca */ /* 0x000fe200000e0000 */
[----:B------:R-:W-:Y:S01]  /*0b70*/  ULDC UR9, c[0x0][0x634] ;  /* 0x00018d0000097ab9 */ /* 0x000fe20000000800 */
[----:B------:R-:W-:-:S11]  /*0b80*/  R2UR UR13, R6 ;  /* 0x00000000060d72ca */ /* 0x000fd600000e0000 */
[----:B------:R-:W-:-:S04]  /*0b90*/  UIADD3 UR9, UP0, UR4, UR9, URZ ;  /* 0x0000000904097290 */ /* 0x000fc8000ff1e03f */
[----:B------:R-:W-:-:S04]  /*0ba0*/  UIADD3.X UR13, URZ, UR13, URZ, UP0, !UPT ;  /* 0x0000000d3f0d7290 */ /* 0x000fc800087fe43f */
[----:B------:R-:W-:-:S04]  /*0bb0*/  UIMAD.WIDE.U32 UR4, UR13, UR16, URZ ;  /* 0x000000100d0472a5 */ /* 0x000fc8000f8e003f */
[----:B------:R-:W-:Y:S02]  /*0bc0*/  UIMAD.WIDE.U32 UR6, UP0, UR9, UR17, UR4 ;  /* 0x00000011090672a5 */ /* 0x000fe4000f800004 */
[----:B------:R-:W-:Y:S02]  /*0bd0*/  UIMAD.WIDE.U32 UR4, UR9, UR16, URZ ;  /* 0x00000010090472a5 */ /* 0x000fe4000f8e003f */
[----:B------:R-:W-:Y:S02]  /*0be0*/  UIADD3.X UR15, URZ, URZ, URZ, UP0, !UPT ;  /* 0x0000003f3f0f7290 */ /* 0x000fe400087fe43f */
[----:B------:R-:W-:Y:S01]  /*0bf0*/  UIADD3 URZ, UP0, UR5, UR6, URZ ;  /* 0x00000006053f7290 */ /* 0x000fe2000ff1e03f */
[----:B------:R-:W-:-:S03]  /*0c00*/  UMOV UR14, UR7 ;  /* 0x00000007000e7c82 */ /* 0x000fc60008000000 */
[----:B------:R-:W-:-:S12]  /*0c10*/  UIMAD.WIDE.U32.X UR4, UR13, UR17, UR14, UP0 ;  /* 0x000000110d0472a5 */ /* 0x000fd800080e040e */
.L_x_9:
[----:B------:R-:W-:Y:S01]  /*0c20*/  USHF.R.U64 UR43, UR4, UR18, UR5 ;  /* 0x00000012042b7299 */ /* 0x000fe20008001205 */
[----:B------:R-:W-:Y:S01]  /*0c30*/  R2UR UR7, R6 ;  /* 0x00000000060772ca */ /* 0x000fe200000e0000 */
[----:B------:R-:W-:Y:S02]  /*0c40*/  USHF.R.U32.HI UR4, URZ, UR18, UR5 ;  /* 0x000000123f047299 */ /* 0x000fe40008011605 */
[----:B------:R-:W-:Y:S01]  /*0c50*/  UIADD3 UR5, UP0, URZ, -UR43, URZ ;  /* 0x8000002b3f057290 */ /* 0x000fe2000ff1e03f */
[----:B------:R-:W-:Y:S01]  /*0c60*/  ULDC.64 UR14, c[0x0][0x620] ;  /* 0x00018800000e7ab9 */ /* 0x000fe20000000a00 */
[----:B------:R-:W-:Y:S02]  /*0c70*/  UMOV UR6, UR19 ;  /* 0x0000001300067c82 */ /* 0x000fe40008000000 */
[----:B------:R-:W-:Y:S01]  /*0c80*/  UIADD3.X UR4, URZ, ~UR4, URZ, UP0, !UPT ;  /* 0x800000043f047290 */ /* 0x000fe200087fe43f */
[----:B------:R-:W-:Y:S01]  /*0c90*/  ULDC UR9, c[0x0][0x618] ;  /* 0x0001860000097ab9 */ /* 0x000fe20000000800 */
[----:B------:R-:W-:-:S02]  /*0ca0*/  UIMAD UR12, UR11, UR12, UR10 ;  /* 0x0000000c0b0c72a4 */ /* 0x000fc4000f8e020a */
[----:B------:R-:W-:Y:S02]  /*0cb0*/  UIMAD UR4, UR4, UR14, URZ ;  /* 0x0000000e040472a4 */ /* 0x000fe4000f8e023f */
[----:B------:R-:W-:Y:S02]  /*0cc0*/  UIMAD.WIDE.U32 UR6, UR5, UR14, UR6 ;  /* 0x0000000e050672a5 */ /* 0x000fe4000f8e0006 */
[----:B------:R-:W-:Y:S01]  /*0cd0*/  UIMAD UR4, UR5, UR15, UR4 ;  /* 0x0000000f050472a4 */ /* 0x000fe2000f8e0204 */
[----:B------:R-:W-:Y:S01]  /*0ce0*/  ULDC UR10, c[0x0][0x608] ;  /* 0x00018200000a7ab9 */ /* 0x000fe20000000800 */
[----:B------:R-:W-:Y:S02]  /*0cf0*/  ULDC UR18, c[0x0][0x658] ;  /* 0x0001960000127ab9 */ /* 0x000fe40000000800 */
[----:B------:R-:W-:Y:S01]  /*0d00*/  UIADD3 UR7, UR7, UR4, URZ ;  /* 0x0000000407077290 */ /* 0x000fe2000fffe03f */
[----:B------:R-:W-:Y:S02]  /*0d10*/  UMOV UR11, 0xffffffff ;  /* 0xffffffff000b7882 */ /* 0x000fe40000000000 */
[----:B------:R-:W-:Y:S01]  /*0d20*/  ULDC.64 UR4, c[0x0][0x640] ;  /* 0x0001900000047ab9 */ /* 0x000fe20000000a00 */
[----:B------:R-:W-:Y:S01]  /*0d30*/  USHF.R.U64 UR16, UR6, UR9, UR7 ;  /* 0x0000000906107299 */ /* 0x000fe20008001207 */
[----:B------:R-:W-:Y:S01]  /*0d40*/  ISETP.NE.U32.AND P0, PT, RZ, UR4, PT ;  /* 0x00000004ff007c0c */ /* 0x000fe2000bf05070 */
[----:B------:R-:W-:-:S02]  /*0d50*/  USHF.R.U32.HI UR7, URZ, UR9, UR7 ;  /* 0x000000093f077299 */ /* 0x000fc40008011607 */
[----:B------:R-:W-:Y:S01]  /*0d60*/  USHF.L.U32 UR6, UR11, UR18, URZ ;  /* 0x000000120b067299 */ /* 0x000fe2000800063f */
[----:B------:R-:W-:Y:S01]  /*0d70*/  ISETP.NE.AND.EX P0, PT, RZ, UR5, PT, P0 ;  /* 0x00000005ff007c0c */ /* 0x000fe2000bf05300 */
[----:B------:R-:W-:Y:S02]  /*0d80*/  USHF.R.U64 UR22, UR16, UR10, UR7 ;  /* 0x0000000a10167299 */ /* 0x000fe40008001207 */
[----:B------:R-:W-:Y:S02]  /*0d90*/  USHF.R.U32.HI UR7, URZ, UR10, UR7 ;  /* 0x0000000a3f077299 */ /* 0x000fe40008011607 */
[----:B------:R-:W-:Y:S02]  /*0da0*/  UISETP.NE.AND UP1, UPT, UR45, URZ, UPT ;  /* 0x0000003f2d00728c */ /* 0x000fe4000bf25270 */
[----:B------:R-:W-:Y:S01]  /*0db0*/  USHF.R.U64 UR23, UR22, UR18, UR7 ;  /* 0x0000001216177299 */ /* 0x000fe20008001207 */
[----:B------:R-:W-:Y:S01]  /*0dc0*/  ULDC UR17, c[0x0][0x600] ;  /* 0x0001800000117ab9 */ /* 0x000fe20000000800 */
[----:B------:R-:W-:-:S02]  /*0dd0*/  ULOP3.LUT UR13, URZ, UR6, URZ, 0x33, !UPT ;  /* 0x000000063f0d7292 */ /* 0x000fc4000f8e333f */
[----:B------:R-:W-:Y:S02]  /*0de0*/  UIADD3 UR15, UR17, -0x1, URZ ;  /* 0xffffffff110f7890 */ /* 0x000fe4000fffe03f */
[----:B------:R-:W-:Y:S02]  /*0df0*/  USEL UR12, UR8, UR12, !UP1 ;  /* 0x0000000c080c7287 */ /* 0x000fe4000c800000 */
[----:B------:R-:W-:Y:S01]  /*0e00*/  USHF.R.U32.HI UR7, URZ, UR18, UR7 ;  /* 0x000000123f077299 */ /* 0x000fe20008011607 */
[----:B------:R-:W-:Y:S01]  /*0e10*/  ULDC UR19, c[0x0][0x648] ;  /* 0x0001920000137ab9 */ /* 0x000fe20000000800 */
[----:B------:R-:W-:Y:S01]  /*0e20*/  ULDC UR20, c[0x0][0x638] ;  /* 0x00018e0000147ab9 */ /* 0x000fe20000000800 */
[----:B------:R-:W-:Y:S01]  /*0e30*/  UMOV UR21, 0x1 ;  /* 0x0000000100157882 */ /* 0x000fe20000000000 */
[----:B------:R-:W-:Y:S01]  /*0e40*/  UMOV UR6, UR23 ;  /* 0x0000001700067c82 */ /* 0x000fe20008000000 */
[----:B------:R-:W-:Y:S07]  /*0e50*/  @!P0 BRA `(.L_x_10) ;  /* 0x0000000000308947 */ /* 0x000fee0003800000 */
[----:B------:R-:W-:Y:S02]  /*0e60*/  ULDC UR10, c[0x0][0x64c] ;  /* 0x00019300000a7ab9 */ /* 0x000fe40000000800 */
        /* <DEDUP_REMOVED lines=8> */
[----:B------:R-:W-:-:S07]  /*0ef0*/  UIMAD.WIDE.U32.X UR4, UR14, UR5, UR10, UP0 ;  /* 0x000000050e0472a5 */ /* 0x000fce00080e040a */
[----:B------:R-:W-:Y:S01]  /*0f00*/  UMOV UR6, UR4 ;  /* 0x0000000400067c82 */ /* 0x000fe20008000000 */
[----:B------:R-:W-:-:S05]  /*0f10*/  UMOV UR7, UR5 ;  /* 0x0000000500077c82 */ /* 0x000fca0008000000 */
.L_x_10:
[----:B------:R-:W-:Y:S01]  /*0f20*/  USHF.R.U64 UR5, UR6, UR19, UR7 ;  /* 0x0000001306057299 */ /* 0x000fe20008001207 */
[----:B------:R-:W-:Y:S01]  /*0f30*/  IMAD.MOV.U32 R0, RZ, RZ, 0x1 ;  /* 0x00000001ff007424 */ /* 0x000fe200078e00ff */
[----:B------:R-:W-:Y:S02]  /*0f40*/  USHF.L.U32 UR4, UR21, UR18, URZ ;  /* 0x0000001215047299 */ /* 0x000fe4000800063f */
[----:B------:R-:W-:Y:S02]  /*0f50*/  ULOP3.LUT UR13, UR22, UR13, URZ, 0xc0, !UPT ;  /* 0x0000000d160d7292 */ /* 0x000fe4000f8ec03f */
[----:B------:R-:W-:Y:S02]  /*0f60*/  UIADD3 UR6, -UR5, URZ, URZ ;  /* 0x0000003f05067290 */ /* 0x000fe4000fffe13f */
[----:B------:R-:W-:Y:S02]  /*0f70*/  UIMAD UR13, UR4, UR5, UR13 ;  /* 0x00000005040d72a4 */ /* 0x000fe4000f8e020d */
[----:B------:R-:W-:-:S02]  /*0f80*/  ULOP3.LUT UR15, UR16, UR15, URZ, 0xc0, !UPT ;  /* 0x0000000f100f7292 */ /* 0x000fc4000f8ec03f */
[----:B------:R-:W-:Y:S01]  /*0f90*/  UIMAD UR4, UR6, UR20, UR23 ;  /* 0x00000014060472a4 */ /* 0x000fe2000f8e0217 */
[----:B------:R-:W-:Y:S01]  /*0fa0*/  ULDC UR5, c[0x0][0x610] ;  /* 0x0001840000057ab9 */ /* 0x000fe20000000800 */
[----:B------:R-:W-:Y:S02]  /*0fb0*/  UISETP.NE.AND UP0, UPT, UR45, URZ, UPT ;  /* 0x0000003f2d00728c */ /* 0x000fe4000bf05270 */
[----:B------:R-:W-:Y:S02]  /*0fc0*/  UIMAD UR12, UR13, UR5, UR12 ;  /* 0x000000050d0c72a4 */ /* 0x000fe4000f8e020c */
[----:B------:R-:W-:-:S04]  /*0fd0*/  UIMAD UR4, UR4, UR17, UR15 ;  /* 0x00000011040472a4 */ /* 0x000fc8000f8e020f */
[----:B------:R-:W-:Y:S02]  /*0fe0*/  USEL UR42, UR4, UR12, !UP0 ;  /* 0x0000000c042a7287 */ /* 0x000fe4000c000000 */
[----:B------:R-:W-:-:S12]  /*0ff0*/  USEL UR41, UR12, UR4, !UP0 ;  /* 0x000000040c297287 */ /* 0x000fd8000c000000 */
.L_x_8:
[----:B------:R-:W-:-:S08]  /*1000*/  NOP ;  /* 0x0000000000007918 */ /* 0x000fd00000000000 */
[----:B------:R-:W1:Y:S02]  /*1010*/  USETMAXREG.TRY_ALLOC.CTAPOOL UP0, 0xf0 ;  /* 0x000000f0000079c8 */ /* 0x000e640008000600 */
[----:B-1----:R-:W-:-:S13]  /*1020*/  PLOP3.LUT P0, PT, PT, PT, UP0, 0x80, 0x0 ;  /* 0x000000000000781c */ /* 0x002fda0003f0f008 */
[----:B------:R-:W-:Y:S05]  /*1030*/  @!P0 BRA `(.L_x_8) ;  /* 0xfffffffc00f08947 */ /* 0x000fea000383ffff */
[----:B------:R-:W-:Y:S01]  /*1040*/  ULDC.64 UR4, c[0x0][0x598] ;  /* 0x0001660000047ab9 */ /* 0x000fe20000000a00 */
[----:B------:R-:W-:Y:S01]  /*1050*/  ULDC.64 UR36, c[0x0][0x208] ;  /* 0x0000820000247ab9 */ /* 0x000fe20000000a00 */
[----:B------:R-:W-:-:S04]  /*1060*/  ISETP.NE.U32.AND P0, PT, RZ, UR4, PT ;  /* 0x00000004ff007c0c */ /* 0x000fc8000bf05070 */
[----:B------:R-:W-:-:S13]  /*1070*/  ISETP.NE.AND.EX P0, PT, RZ, UR5, PT, P0 ;  /* 0x00000005ff007c0c */ /* 0x000fda000bf05300 */
[----:B------:R-:W-:Y:S05]  /*1080*/  @!P0 BRA `(.L_x_11) ;  /* 0x00000000001c8947 */ /* 0x000fea0003800000 */
[----:B------:R-:W1:Y:S02]  /*1090*/  LDC.64 R2, c[0x0][0x598] ;  /* 0x00016600ff027b82 */ /* 0x000e640000000a00 */
[----:B-1----:R-:W2:Y:S02]  /*10a0*/  LDG.E.64 R2, desc[UR36][R2.64] ;  /* 0x0000002402027981 */ /* 0x002ea4000c1e1b00 */
[----:B--2---:R-:W-:-:S04]  /*10b0*/  ISETP.NE.U32.AND P0, PT, R2, RZ, PT ;  /* 0x000000ff0200720c */ /* 0x004fc80003f05070 */
[----:B------:R-:W-:-:S13]  /*10c0*/  ISETP.NE.AND.EX P0, PT, R3, RZ, PT, P0 ;  /* 0x000000ff0300720c */ /* 0x000fda0003f05300 */
[----:B------:R-:W-:Y:S05]  /*10d0*/  @!P0 BRA `(.L_x_11) ;  /* 0x0000000000088947 */ /* 0x000fea0003800000 */
[----:B------:R1:W5:Y:S01]  /*10e0*/  LD.E R2, desc[UR36][R2.64] ;  /* 0x0000002402027980 */ /* 0x000362000c101900 */
[----:B------:R-:W-:Y:S05]  /*10f0*/  BRA `(.L_x_12) ;  /* 0x0000000000247947 */ /* 0x000fea0003800000 */
.L_x_11:
[----:B------:R-:W-:Y:S02]  /*1100*/  ULDC.64 UR4, c[0x0][0x588] ;  /* 0x0001620000047ab9 */ /* 0x000fe40000000a00 */
[----:B------:R-:W-:-:S04]  /*1110*/  ISETP.NE.U32.AND P0, PT, RZ, UR4, PT ;  /* 0x00000004ff007c0c */ /* 0x000fc8000bf05070 */
[----:B------:R-:W-:-:S13]  /*1120*/  ISETP.NE.AND.EX P0, PT, RZ, UR5, PT, P0 ;  /* 0x00000005ff007c0c */ /* 0x000fda000bf05300 */
[----:B------:R-:W-:Y:S05]  /*1130*/  @!P0 BRA `(.L_x_13) ;  /* 0x00000000000c8947 */ /* 0x000fea0003800000 */
[----:B------:R-:W1:Y:S02]  /*1140*/  LDC.64 R2, c[0x0][0x588] ;  /* 0x00016200ff027b82 */ /* 0x000e640000000a00 */
[----:B-1----:R2:W5:Y:S01]  /*1150*/  LDG.E R2, desc[UR36][R2.64] ;  /* 0x0000002402027981 */ /* 0x002562000c1e1900 */
[----:B------:R-:W-:Y:S05]  /*1160*/  BRA `(.L_x_12) ;  /* 0x0000000000087947 */ /* 0x000fea0003800000 */
.L_x_13:
[----:B------:R-:W-:Y:S02]  /*1170*/  ULDC UR4, c[0x0][0x580] ;  /* 0x0001600000047ab9 */ /* 0x000fe40000000800 */
[----:B------:R-:W-:-:S07]  /*1180*/  IMAD.U32 R2, RZ, RZ, UR4 ;  /* 0x00000004ff027e24 */ /* 0x000fce000f8e00ff */
.L_x_12:
[----:B------:R-:W-:Y:S02]  /*1190*/  ULDC.64 UR4, c[0x0][0x5a0] ;  /* 0x0001680000047ab9 */ /* 0x000fe40000000a00 */
[----:B------:R-:W-:-:S04]  /*11a0*/  ISETP.NE.U32.AND P0, PT, RZ, UR4, PT ;  /* 0x00000004ff007c0c */ /* 0x000fc8000bf05070 */
[----:B------:R-:W-:-:S13]  /*11b0*/  ISETP.NE.AND.EX P0, PT, RZ, UR5, PT, P0 ;  /* 0x00000005ff007c0c */ /* 0x000fda000bf05300 */
[----:B------:R-:W-:Y:S05]  /*11c0*/  @!P0 BRA `(.L_x_14) ;  /* 0x00000000001c8947 */ /* 0x000fea0003800000 */
[----:B------:R-:W3:Y:S02]  /*11d0*/  LDC.64 R4, c[0x0][0x5a0] ;  /* 0x00016800ff047b82 */ /* 0x000ee40000000a00 */
[----:B---3--:R-:W3:Y:S02]  /*11e0*/  LDG.E.64 R4, desc[UR36][R4.64] ;  /* 0x0000002404047981 */ /* 0x008ee4000c1e1b00 */
[----:B---3--:R-:W-:-:S04]  /*11f0*/  ISETP.NE.U32.AND P0, PT, R4, RZ, PT ;  /* 0x000000ff0400720c */ /* 0x008fc80003f05070 */
[----:B------:R-:W-:-:S13]  /*1200*/  ISETP.NE.AND.EX P0, PT, R5, RZ, PT, P0 ;  /* 0x000000ff0500720c */ /* 0x000fda0003f05300 */
[----:B------:R-:W-:Y:S05]  /*1210*/  @!P0 BRA `(.L_x_14) ;  /* 0x0000000000088947 */ /* 0x000fea0003800000 */
[----:B------:R3:W5:Y:S01]  /*1220*/  LD.E R16, desc[UR36][R4.64] ;  /* 0x0000002404107980 */ /* 0x000762000c101900 */
[----:B------:R-:W-:Y:S05]  /*1230*/  BRA `(.L_x_15) ;  /* 0x0000000000247947 */ /* 0x000fea0003800000 */
.L_x_14:
[----:B------:R-:W-:Y:S02]  /*1240*/  ULDC.64 UR4, c[0x0][0x590] ;  /* 0x0001640000047ab9 */ /* 0x000fe40000000a00 */
[----:B------:R-:W-:-:S04]  /*1250*/  ISETP.NE.U32.AND P0, PT, RZ, UR4, PT ;  /* 0x00000004ff007c0c */ /* 0x000fc8000bf05070 */
[----:B------:R-:W-:-:S13]  /*1260*/  ISETP.NE.AND.EX P0, PT, RZ, UR5, PT, P0 ;  /* 0x00000005ff007c0c */ /* 0x000fda000bf05300 */
[----:B------:R-:W-:Y:S05]  /*1270*/  @!P0 BRA `(.L_x_16) ;  /* 0x00000000000c8947 */ /* 0x000fea0003800000 */
[----:B------:R-:W3:Y:S02]  /*1280*/  LDC.64 R4, c[0x0][0x590] ;  /* 0x00016400ff047b82 */ /* 0x000ee40000000a00 */
[----:B---3--:R4:W5:Y:S01]  /*1290*/  LDG.E R16, desc[UR36][R4.64] ;  /* 0x0000002404107981 */ /* 0x008962000c1e1900 */
[----:B------:R-:W-:Y:S05]  /*12a0*/  BRA `(.L_x_15) ;  /* 0x0000000000087947 */ /* 0x000fea0003800000 */
.L_x_16:
[----:B------:R-:W-:Y:S02]  /*12b0*/  ULDC UR4, c[0x0][0x584] ;  /* 0x0001610000047ab9 */ /* 0x000fe40000000800 */
[----:B------:R-:W-:-:S07]  /*12c0*/  IMAD.U32 R16, RZ, RZ, UR4 ;  /* 0x00000004ff107e24 */ /* 0x000fce000f8e00ff */
.L_x_15:
[----:B------:R-:W-:-:S13]  /*12d0*/  LOP3.LUT P0, RZ, R0, 0xff, RZ, 0xc0, !PT ;  /* 0x000000ff00ff7812 */ /* 0x000fda000780c0ff */
[----:B------:R-:W-:Y:S05]  /*12e0*/  @!P0 EXIT ;  /* 0x000000000000894d */ /* 0x000fea0003800000 */
[----:B------:R-:W-:Y:S01]  /*12f0*/  ULDC UR4, c[0x0][0x28c] ;  /* 0x0000a30000047ab9 */ /* 0x000fe20000000800 */
[----:B------:R-:W-:Y:S01]  /*1300*/  UMOV UR38, URZ ;  /* 0x0000003f00267c82 */ /* 0x000fe20008000000 */
[----:B------:R-:W-:Y:S01]  /*1310*/  UIADD3 UR4, UR4, 0x1f, URZ ;  /* 0x0000001f04047890 */ /* 0x000fe2000fffe03f */
[----:B------:R-:W-:-:S03]  /*1320*/  UMOV UR39, URZ ;  /* 0x0000003f00277c82 */ /* 0x000fc60008000000 */
[----:B------:R-:W-:-:S04]  /*1330*/  USHF.R.S32.HI UR5, URZ, 0x1f, UR4 ;  /* 0x0000001f3f057899 */ /* 0x000fc80008011404 */
[----:B------:R-:W-:-:S04]  /*1340*/  ULEA.HI UR5, UR5, UR4, URZ, 0x5 ;  /* 0x0000000405057291 */ /* 0x000fc8000f8f283f */
[----:B------:R-:W-:-:S12]  /*1350*/  USHF.R.S32.HI UR44, URZ, 0x5, UR5 ;  /* 0x000000053f2c7899 */ /* 0x000fd80008011405 */
.L_x_546:
[----:B0-----:R-:W0:Y:S01]  /*1360*/  S2R R0, SR_TID.X ;  /* 0x0000000000007919 */ /* 0x001e220000002100 */
[----:B-1----:R-:W1:Y:S01]  /*1370*/  S2UR UR7, SR_CgaCtaId ;  /* 0x00000000000779c3 */ /* 0x002e620000008800 */
[----:B------:R-:W-:Y:S02]  /*1380*/  UMOV UR6, 0x400 ;  /* 0x0000040000067882 */ /* 0x000fe40000000000 */
[----:B-1----:R-:W-:Y:S01]  /*1390*/  ULEA UR6, UR7, UR6, 0x18 ;  /* 0x0000000607067291 */ /* 0x002fe2000f8ec03f */
[----:B0-----:R-:W-:-:S04]  /*13a0*/  LOP3.LUT R0, R0, 0x80, RZ, 0xc0, !PT ;  /* 0x0000008000007812 */ /* 0x001fc800078ec0ff */
[----:B------:R-:W-:-:S06]  /*13b0*/  SHF.R.U32.HI R0, RZ, 0x7, R0 ;  /* 0x00000007ff007819 */ /* 0x000fcc0000011600 */
[----:B------:R-:W0:Y:S02]  /*13c0*/  SHFL.IDX PT, R0, R0, RZ, 0x1f ;  /* 0x00001fff00007589 */ /* 0x000e2400000e0000 */
[----:B0-----:R-:W-:-:S13]  /*13d0*/  R2UR UR4, R0 ;  /* 0x00000000000472ca */ /* 0x001fda00000e0000 */
[----:B------:R-:W-:-:S04]  /*13e0*/  ULEA.HI UR5, UR4, UR4, URZ, 0x1 ;  /* 0x0000000404057291 */ /* 0x000fc8000f8f083f */
[----:B------:R-:W-:-:S04]  /*13f0*/  ULOP3.LUT UR5, UR5, 0xffffe, URZ, 0xc0, !UPT ;  /* 0x000ffffe05057892 */ /* 0x000fc8000f8ec03f */
[----:B------:R-:W-:-:S03]  /*1400*/  UIADD3 UR5, UR4, -UR5, URZ ;  /* 0x8000000504057290 */ /* 0x000fc6000fffe03f */
[----:B------:R-:W-:Y:S01]  /*1410*/  ULDC UR4, c[0x0][0x28c] ;  /* 0x0000a30000047ab9 */ /* 0x000fe20000000800 */
[----:B------:R-:W-:Y:S01]  /*1420*/  ULEA UR5, UR5, UR6, 0xc ;  /* 0x0000000605057291 */ /* 0x000fe2000f8e603f */
[----:B------:R-:W-:-:S03]  /*1430*/  ISETP.LT.AND P0, PT, RZ, UR4, PT ;  /* 0x00000004ff007c0c */ /* 0x000fc6000bf01270 */
[----:B------:R-:W-:-:S04]  /*1440*/  UIADD3 UR5, UR5, 0x100, URZ ;  /* 0x0000010005057890 */ /* 0x000fc8000fffe03f */
[----:B------:R-:W-:-:S04]  /*1450*/  USHF.R.U32.HI UR5, URZ, 0x4, UR5 ;  /* 0x000000043f057899 */ /* 0x000fc80008011605 */
[----:B------:R-:W-:Y:S02]  /*1460*/  ULOP3.LUT UR46, UR5, 0x3fff, URZ, 0xc0, !UPT ;  /* 0x00003fff052e7892 */ /* 0x000fe4000f8ec03f */
[----:B---3--:R-:W-:Y:S10]  /*1470*/  @P0 BRA `(.L_x_17) ;  /* 0x0000000000400947 */ /* 0x008ff40003800000 */
[----:B------:R-:W-:Y:S01]  /*1480*/  MOV R0, 0x0 ;  /* 0x0000000000007802 */ /* 0x000fe20000000f00 */
[----:B------:R-:W-:Y:S01]  /*1490*/  ULDC.64 UR4, c[0x4][0x68] ;  /* 0x01001a0000047ab9 */ /* 0x000fe20000000a00 */
[----:B------:R-:W-:Y:S01]  /*14a0*/  ULDC.64 UR6, c[0x4][0x8] ;  /* 0x0100020000067ab9 */ /* 0x000fe20000000a00 */
[----:B---34-:R-:W-:Y:S01]  /*14b0*/  MOV R4, UR4 ;  /* 0x0000000400047c02 */ /* 0x018fe20008000f00 */
[----:B------:R0:W1:Y:S01]  /*14c0*/  LDC.64 R14, c[0x4][R0] ;  /* 0x01000000000e7b82 */ /* 0x0000620000000a00 */
[----:B------:R-:W-:Y:S01]  /*14d0*/  IMAD.U32 R5, RZ, RZ, UR5 ;  /* 0x00000005ff057e24 */ /* 0x000fe2000f8e00ff */
[----:B------:R-:W-:Y:S01]  /*14e0*/  ULDC.64 UR4, c[0x4][0x70] ;  /* 0x01001c0000047ab9 */ /* 0x000fe20000000a00 */
[----:B------:R-:W-:Y:S01]  /*14f0*/  IMAD.U32 R10, RZ, RZ, UR6 ;  /* 0x00000006ff0a7e24 */ /* 0x000fe2000f8e00ff */
[----:B------:R-:W-:Y:S01]  /*1500*/  MOV R11, UR7 ;  /* 0x00000007000b7c02 */ /* 0x000fe20008000f00 */
[----:B------:R-:W-:Y:S02]  /*1510*/  IMAD.U32 R6, RZ, RZ, UR4 ;  /* 0x00000004ff067e24 */ /* 0x000fe4000f8e00ff */
[----:B------:R-:W-:-:S02]  /*1520*/  IMAD.U32 R7, RZ, RZ, UR5 ;  /* 0x00000005ff077e24 */ /* 0x000fc4000f8e00ff */
[----:B------:R-:W-:Y:S02]  /*1530*/  IMAD.MOV.U32 R8, RZ, RZ, 0x1e1 ;  /* 0x000001e1ff087424 */ /* 0x000fe400078e00ff */
[----:B------:R-:W-:Y:S02]  /*1540*/  IMAD.MOV.U32 R12, RZ, RZ, 0x1 ;  /* 0x00000001ff0c7424 */ /* 0x000fe400078e00ff */
[----:B0-----:R-:W-:-:S07]  /*1550*/  IMAD.MOV.U32 R13, RZ, RZ, RZ ;  /* 0x000000ffff0d7224 */ /* 0x001fce00078e00ff */
[----:B------:R-:W-:-:S07]  /*1560*/  LEPC R20, `(.L_x_17) ;  /* 0x000000001014794e */ /* 0x000fce0000000000 */
[----:B-12--5:R-:W-:Y:S05]  /*1570*/  CALL.ABS.NOINC R14 ;  /* 0x000000000e007343 */ /* 0x026fea0003c00000 */
.L_x_17:
[----:B------:R-:W-:-:S06]  /*1580*/  ULOP3.LUT UR4, UR40, 0x1, URZ, 0xfc, !UPT ;  /* 0x0000000128047892 */ /* 0x000fcc000f8efc3f */
[----:B------:R-:W-:-:S05]  /*1590*/  IMAD.U32 R0, RZ, RZ, UR4 ;  /* 0x00000004ff007e24 */ /* 0x000fca000f8e00ff */
[----:B------:R-:W-:-:S13]  /*15a0*/  ISETP.NE.AND P0, PT, R0, 0x3, PT ;  /* 0x000000030000780c */ /* 0x000fda0003f05270 */
[----:B------:R-:W-:Y:S05]  /*15b0*/  @!P0 BRA `(.L_x_18) ;  /* 0x0000000000048947 */ /* 0x000fea0003800000 */
[----:B------:R-:W-:Y:S01]  /*15c0*/  BPT.TRAP 0x1 ;  /* 0x000000040000795c */ /* 0x000fe20000300000 */
.L_x_18:
[----:B------:R-:W0:Y:S01]  /*15d0*/  S2UR UR5, SR_CgaCtaId ;  /* 0x00000000000579c3 */ /* 0x000e220000008800 */
[----:B------:R-:W-:Y:S01]  /*15e0*/  UMOV UR4, 0x400 ;  /* 0x0000040000047882 */ /* 0x000fe20000000000 */
[----:B---34-:R-:W-:Y:S01]  /*15f0*/  MOV R5, UR39 ;  /* 0x0000002700057c02 */ /* 0x018fe20008000f00 */
[----:B--2---:R-:W-:-:S05]  /*1600*/  IMAD.U32 R3, RZ, RZ, UR38 ;  /* 0x00000026ff037e24 */ /* 0x004fca000f8e00ff */
[----:B------:R-:W-:Y:S01]  /*1610*/  SHF.L.U32 R3, R3, 0x1f, RZ ;  /* 0x0000001f03037819 */ /* 0x000fe200000006ff */
[----:B0-----:R-:W-:-:S06]  /*1620*/  ULEA UR4, UR5, UR4, 0x18 ;  /* 0x0000000405047291 */ /* 0x001fcc000f8ec03f */
[----:B------:R-:W-:-:S04]  /*1630*/  IMAD.U32 R0, RZ, RZ, UR4 ;  /* 0x00000004ff007e24 */ /* 0x000fc8000f8e00ff */
[----:B------:R-:W-:-:S04]  /*1640*/  IMAD R4, R5, 0x8, R0 ;  /* 0x0000000805047824 */ /* 0x000fc800078e0200 */
[----:B------:R0:W1:Y:S01]  /*1650*/  SYNCS.PHASECHK.TRANS64.TRYWAIT P1, [R4+URZ], R3 ;  /* 0x00000003040075a7 */ /* 0x000062000802017f */
[----:B------:R-:W-:Y:S05]  /*1660*/  @!P0 BRA `(.L_x_19) ;  /* 0x0000000000048947 */ /* 0x000fea0003800000 */
[----:B------:R-:W-:Y:S01]  /*1670*/  BPT.TRAP 0x1 ;  /* 0x000000040000795c */ /* 0x000fe20000300000 */
.L_x_19:
[----:B-1----:R-:W-:Y:S05]  /*1680*/  @P1 BRA `(.L_x_20) ;  /* 0x0000000000081947 */ /* 0x002fea0003800000 */
[----:B------:R-:W1:Y:S02]  /*1690*/  SYNCS.PHASECHK.TRANS64.TRYWAIT P1, [R4+URZ], R3 ;  /* 0x00000003040075a7 */ /* 0x000e64000802017f */
[----:B-1----:R-:W-:Y:S05]  /*16a0*/  @!P1 BRA `(.L_x_21) ;  /* 0x0000016800949947 */ /* 0x002fea0003800000 */
.L_x_20:
[----:B------:R-:W-:-:S04]  /*16b0*/  UISETP.LT.AND UP0, UPT, UR44, 0x1, UPT ;  /* 0x000000012c00788c */ /* 0x000fc8000bf01270 */
[----:B------:R-:W-:-:S06]  /*16c0*/  USEL UR4, UR44, 0x1, UP0 ;  /* 0x000000012c047887 */ /* 0x000fcc0008000000 */
[----:B01----:R-:W-:Y:S01]  /*16d0*/  IMAD.U32 R4, RZ, RZ, UR4 ;  /* 0x00000004ff047e24 */ /* 0x003fe2000f8e00ff */
[----:B------:R-:W-:Y:S05]  /*16e0*/  WARPSYNC.ALL ;  /* 0x0000000000007948 */ /* 0x000fea0003800000 */
[----:B------:R-:W-:-:S04]  /*16f0*/  IADD3 R4, -R4, UR44, RZ ;  /* 0x0000002c04047c10 */ /* 0x000fc8000fffe1ff */
[----:B------:R-:W-:Y:S02]  /*1700*/  ISETP.GE.AND P1, PT, R4, 0x1, PT ;  /* 0x000000010400780c */ /* 0x000fe40003f26270 */
[----:B------:R-:W-:Y:S01]  /*1710*/  R2UR UR4, R0 ;  /* 0x00000000000472ca */ /* 0x000fe200000e0000 */
[----:B------:R-:W-:Y:S01]  /*1720*/  ULOP3.LUT UR8, UR46, 0x10000, URZ, 0xfc, !UPT ;  /* 0x000100002e087892 */ /* 0x000fe2000f8efc3f */
[----:B------:R-:W-:Y:S01]  /*1730*/  WARPGROUP.ARRIVE ;  /* 0x00000000000079c5 */ /* 0x000fe20000000000 */
[----:B------:R-:W-:Y:S01]  /*1740*/  UMOV UR5, 0x80000020 ;  /* 0x8000002000057882 */ /* 0x000fe20000000000 */
[----:B------:R-:W-:Y:S01]  /*1750*/  UMOV UR7, 0x80000020 ;  /* 0x8000002000077882 */ /* 0x000fe20000000000 */
[----:B------:R-:W-:-:S08]  /*1760*/  ULEA UR10, UR39, UR8, 0xa ;  /* 0x00000008270a7291 */ /* 0x000fd0000f8e503f */
[----:B------:R-:W-:-:S04]  /*1770*/  UIADD3 UR4, UR4, 0x14100, URZ ;  /* 0x0001410004047890 */ /* 0x000fc8000fffe03f */
[----:B------:R-:W-:-:S04]  /*1780*/  USHF.R.U32.HI UR4, URZ, 0x4, UR4 ;  /* 0x000000043f047899 */ /* 0x000fc80008011604 */
[----:B------:R-:W-:-:S04]  /*1790*/  ULOP3.LUT UR4, UR4, 0x3fff, URZ, 0xc0, !UPT ;  /* 0x00003fff04047892 */ /* 0x000fc8000f8ec03f */
[----:B------:R-:W-:-:S03]  /*17a0*/  ULOP3.LUT UR9, UR4, 0x10000, URZ, 0xfc, !UPT ;  /* 0x0001000004097892 */ /* 0x000fc6000f8efc3f */
[----:B------:R-:W-:Y:S01]  /*17b0*/  UMOV UR4, UR10 ;  /* 0x0000000a00047c82 */ /* 0x000fe20008000000 */
[----:B------:R-:W-:-:S07]  /*17c0*/  ULEA UR11, UR39, UR9, 0xa ;  /* 0x00000009270b7291 */ /* 0x000fce000f8e503f */
[----:B------:R-:W-:Y:S02]  /*17d0*/  UMOV UR6, UR11 ;  /* 0x0000000b00067c82 */ /* 0x000fe40008000000 */
[----:B------:R-:W-:Y:S01]  /*17e0*/  HGMMA.64x256x16.F32 R24, gdesc[UR4], RZ, !UPT, gsb0 ;  /* 0x03e00000041879f0 */ /* 0x000fe2000c0008ff */
[----:B------:R-:W-:Y:S01]  /*17f0*/  UIADD3 UR4, UR10, 0x200, URZ ;  /* 0x000002000a047890 */ /* 0x000fe2000fffe03f */
[----:B------:R-:W-:Y:S01]  /*1800*/  UMOV UR5, 0x80000020 ;  /* 0x8000002000057882 */ /* 0x000fe20000000000 */
[----:B------:R-:W-:Y:S02]  /*1810*/  WARPGROUP.DEPBAR.LE gsb0, 0x0 ;  /* 0x00008000000079c5 */ /* 0x000fe40000010000 */
[----:B------:R-:W-:Y:S01]  /*1820*/  STL.64 [R1], R24 ;  /* 0x0000001801007387 */ /* 0x000fe20000100a00 */
[----:B------:R-:W-:Y:S01]  /*1830*/  MOV R235, R51 ;  /* 0x0000003300eb7202 */ /* 0x000fe20000000f00 */
[----:B------:R-:W-:Y:S01]  /*1840*/  IMAD.MOV.U32 R234, RZ, RZ, R52 ;  /* 0x000000ffffea7224 */ /* 0x000fe200078e0034 */
[----:B------:R-:W-:Y:S01]  /*1850*/  MOV R230, R56 ;  /* 0x0000003800e67202 */ /* 0x000fe20000000f00 */
[----:B------:R-:W-:Y:S01]  /*1860*/  STL.64 [R1+0x8], R26 ;  /* 0x0000081a01007387 */ /* 0x000fe20000100a00 */
[----:B------:R-:W-:Y:S01]  /*1870*/  IMAD.MOV.U32 R233, RZ, RZ, R53 ;  /* 0x000000ffffe97224 */ /* 0x000fe200078e0035 */
[----:B------:R-:W-:Y:S01]  /*1880*/  MOV R225, R61 ;  /* 0x0000003d00e17202 */ /* 0x000fe20000000f00 */
[----:B------:R-:W-:Y:S01]  /*1890*/  IMAD.MOV.U32 R232, RZ, RZ, R54 ;  /* 0x000000ffffe87224 */ /* 0x000fe200078e0036 */
        /* <DEDUP_REMOVED lines=56> */
[----:B------:R0:W-:Y:S01]  /*1c20*/  STL [R1+0x68], R50 ;  /* 0x0000683201007387 */ /* 0x0001e20000100800 */
[----:B------:R-:W-:Y:S01]  /*1c30*/  IMAD.MOV.U32 R174, RZ, RZ, R90 ;  /* 0x000000ffffae7224 */ /* 0x000fe200078e005a */
[----:B------:R-:W-:Y:S01]  /*1c40*/  MOV R3, R151 ;  /* 0x0000009700037202 */ /* 0x000fe20000000f00 */
[----:B------:R-:W-:Y:S01]  /*1c50*/  IMAD.MOV.U32 R176, RZ, RZ, R92 ;  /* 0x000000ffffb07224 */ /* 0x000fe200078e005c */
[----:B------:R-:W-:Y:S01]  /*1c60*/  STL [R1+0x2b8], R152 ;  /* 0x0002b89801007387 */ /* 0x000fe20000100800 */
[----:B------:R-:W-:-:S02]  /*1c70*/  IMAD.MOV.U32 R177, RZ, RZ, R93 ;  /* 0x000000ffffb17224 */ /* 0x000fc400078e005d */
[----:B------:R-:W-:Y:S02]  /*1c80*/  IMAD.MOV.U32 R178, RZ, RZ, R94 ;  /* 0x000000ffffb27224 */ /* 0x000fe400078e005e */
[----:B------:R-:W-:Y:S02]  /*1c90*/  IMAD.MOV.U32 R179, RZ, RZ, R95 ;  /* 0x000000ffffb37224 */ /* 0x000fe400078e005f */
[----:B------:R-:W-:Y:S02]  /*1ca0*/  IMAD.MOV.U32 R181, RZ, RZ, R97 ;  /* 0x000000ffffb57224 */ /* 0x000fe400078e0061 */
[----:B------:R-:W-:Y:S02]  /*1cb0*/  IMAD.MOV.U32 R182, RZ, RZ, R98 ;  /* 0x000000ffffb67224 */ /* 0x000fe400078e0062 */
[----:B------:R-:W-:Y:S02]  /*1cc0*/  IMAD.MOV.U32 R183, RZ, RZ, R99 ;  /* 0x000000ffffb77224 */ /* 0x000fe400078e0063 */
        /* <DEDUP_REMOVED lines=41> */
[----:B0-----:R-:W-:-:S06]  /*1f60*/  WARPGROUP.ARRIVE ;  /* 0x00000000000079c5 */ /* 0x001fcc0000000000 */
[----:B------:R-:W-:Y:S03]  /*1f70*/  HGMMA.64x256x16.F32 R24, gdesc[UR4], RZ, !UPT, gsb0 ;  /* 0x03e00000041879f0 */ /* 0x000fe6000c0008ff */
[----:B------:R-:W-:Y:S02]  /*1f80*/  WARPGROUP.DEPBAR.LE gsb0, 0x0 ;  /* 0x00008000000079c5 */ /* 0x000fe40000010000 */
[----:B------:R-:W-:Y:S04]  /*1f90*/  STL.64 [R1+0x2b0], R150 ;  /* 0x0002b09601007387 */ /* 0x000fe80000100a00 */
        /* <DEDUP_REMOVED lines=20> */
[----:B------:R0:W-:Y:S04]  /*20e0*/  STL.64 [R1+0x208], R108 ;  /* 0x0002086c01007387 */ /* 0x0001e80000100a00 */
[----:B0-----:R-:W2:Y:S04]  /*20f0*/  LDL.LU R108, [R1] ;  /* 0x00000000016c7983 */ /* 0x001ea80000300800 */
[----:B------:R-:W2:Y:S04]  /*2100*/  LDL.LU R109, [R1+0x4] ;  /* 0x00000400016d7983 */ /* 0x000ea80000300800 */
        /* <DEDUP_REMOVED lines=24> */
[----:B------:R-:W2:Y:S01]  /*2290*/  LDL.LU R134, [R1+0x68] ;  /* 0x0000680001867983 */ /* 0x000ea20000300800 */
        /* <DEDUP_REMOVED lines=9> */
[----:B------:R-:W-:Y:S01]  /*2330*/  UIADD3 UR4, UR10, 0x2, URZ ;  /* 0x000000020a047890 */ /* 0x000fe2000fffe03f */
[----:B------:R-:W-:Y:S01]  /*2340*/  IMAD.MOV.U32 R141, RZ, RZ, R229 ;  /* 0x000000ffff8d7224 */ /* 0x000fe200078e00e5 */
[----:B------:R-:W-:Y:S01]  /*2350*/  MOV R229, R10 ;  /* 0x0000000a00e57202 */ /* 0x000fe20000000f00 */
[----:B------:R-:W-:Y:S01]  /*2360*/  IMAD.MOV.U32 R142, RZ, RZ, R228 ;  /* 0x000000ffff8e7224 */ /* 0x000fe200078e00e4 */
[----:B------:R-:W-:Y:S01]  /*2370*/  UIADD3 UR6, UR11, 0x2, URZ ;  /* 0x000000020b067890 */ /* 0x000fe2000fffe03f */
[----:B------:R-:W-:Y:S01]  /*2380*/  IMAD.MOV.U32 R143, RZ, RZ, R227 ;  /* 0x000000ffff8f7224 */ /* 0x000fe200078e00e3 */
[----:B------:R-:W-:Y:S01]  /*2390*/  UMOV UR5, 0x80000020 ;  /* 0x8000002000057882 */ /* 0x000fe20000000000 */
[----:B------:R-:W-:Y:S01]  /*23a0*/  IMAD.MOV.U32 R145, RZ, RZ, R225 ;  /* 0x000000ffff917224 */ /* 0x000fe200078e00e1 */
[----:B------:R-:W-:Y:S01]  /*23b0*/  UMOV UR7, 0x80000020 ;  /* 0x8000002000077882 */ /* 0x000fe20000000000 */
[----:B------:R-:W-:Y:S01]  /*23c0*/  IMAD.MOV.U32 R146, RZ, RZ, R224 ;  /* 0x000000ffff927224 */ /* 0x000fe200078e00e0 */
[----:B------:R-:W-:Y:S01]  /*23d0*/  MOV R224, R15 ;  /* 0x0000000f00e07202 */ /* 0x000fe20000000f00 */
[----:B------:R-:W-:-:S02]  /*23e0*/  IMAD.MOV.U32 R147, RZ, RZ, R223 ;  /* 0x000000ffff937224 */ /* 0x000fc400078e00df */
[----:B------:R-:W-:Y:S02]  /*23f0*/  IMAD.MOV.U32 R148, RZ, RZ, R222 ;  /* 0x000000ffff947224 */ /* 0x000fe400078e00de */
[----:B------:R-:W-:Y:S02]  /*2400*/  IMAD.MOV.U32 R150, RZ, RZ, R220 ;  /* 0x000000ffff967224 */ /* 0x000fe400078e00dc */
[----:B------:R-:W-:Y:S01]  /*2410*/  IMAD.MOV.U32 R151, RZ, RZ, R219 ;  /* 0x000000ffff977224 */ /* 0x000fe200078e00db */
[----:B------:R-:W-:Y:S01]  /*2420*/  MOV R219, R22 ;  /* 0x0000001600db7202 */ /* 0x000fe20000000f00 */
        /* <DEDUP_REMOVED lines=14> */
[----:B------:R-:W-:-:S06]  /*2510*/  IMAD.MOV.U32 R235, RZ, RZ, R3 ;  /* 0x000000ffffeb7224 */ /* 0x000fcc00078e0003 */
[----:B--2---:R-:W-:-:S06]  /*2520*/  WARPGROUP.ARRIVE ;  /* 0x00000000000079c5 */ /* 0x004fcc0000000000 */
[----:B------:R-:W-:Y:S03]  /*2530*/  HGMMA.64x256x16.F32 R108, gdesc[UR4], R108, gsb0 ;  /* 0x03e00000046c79f0 */ /* 0x000fe6000800086c */
[----:B------:R-:W-:Y:S02]  /*2540*/  WARPGROUP.DEPBAR.LE gsb0, 0x0 ;  /* 0x00008000000079c5 */ /* 0x000fe40000010000 */
[----:B------:R-:W-:Y:S04]  /*2550*/  STL.64 [R1], R108 ;  /* 0x0000006c01007387 */ /* 0x000fe80000100a00 */
        /* <DEDUP_REMOVED lines=63> */
[----:B0-----:R1:W5:Y:S04]  /*2950*/  LDL.LU R152, [R1+0x2b8] ;  /* 0x0002b80001987983 */ /* 0x0013680000300800 */
[----:B------:R-:W2:Y:S04]  /*2960*/  LDL.LU.64 R150, [R1+0x2b0] ;  /* 0x0002b00001967983 */ /* 0x000ea80000300a00 */
        /* <DEDUP_REMOVED lines=20> */
[----:B------:R-:W2:Y:S01]  /*2ab0*/  LDL.LU.64 R108, [R1+0x208] ;  /* 0x00020800016c7983 */ /* 0x000ea20000300a00 */
[----:B------:R-:W-:Y:S01]  /*2ac0*/  UIADD3 UR4, UR10, 0x202, URZ ;  /* 0x000002020a047890 */ /* 0x000fe2000fffe03f */
[----:B------:R-:W-:Y:S01]  /*2ad0*/  UMOV UR5, 0x80000020 ;  /* 0x8000002000057882 */ /* 0x000fe20000000000 */
[----:B--2---:R-:W-:-:S07]  /*2ae0*/  WARPGROUP.ARRIVE ;  /* 0x00000000000079c5 */ /* 0x004fce0000000000 */
[----:B------:R-:W-:Y:S03]  /*2af0*/  HGMMA.64x256x16.F32 R24, gdesc[UR4], R24, gsb0 ;  /* 0x03e00000041879f0 */ /* 0x000fe60008000818 */
[----:B------:R-:W-:Y:S02]  /*2b00*/  WARPGROUP.DEPBAR.LE gsb0, 0x0 ;  /* 0x00008000000079c5 */ /* 0x000fe40000010000 */
[----:B-1----:R-:W-:Y:S05]  /*2b10*/  @!P1 BRA `(.L_x_22) ;  /* 0x0000002000949947 */ /* 0x002fea0003800000 */
[----:B------:R-:W-:Y:S02]  /*2b20*/  UIADD3 UR4, UR39, 0x1, URZ ;  /* 0x0000000127047890 */ /* 0x000fe4000fffe03f */
[----:B------:R-:W-:Y:S02]  /*2b30*/  UMOV UR11, UR39 ;  /* 0x00000027000b7c82 */ /* 0x000fe40008000000 */
[----:B------:R-:W-:-:S04]  /*2b40*/  UISETP.NE.AND UP0, UPT, UR4, 0x5, UPT ;  /* 0x000000050400788c */ /* 0x000fc8000bf05270 */
[----:B------:R-:W-:Y:S02]  /*2b50*/  USEL UR5, URZ, 0x1, UP0 ;  /* 0x000000013f057887 */ /* 0x000fe40008000000 */
[----:B------:R-:W-:Y:S02]  /*2b60*/  USEL UR10, UR4, URZ, UP0 ;  /* 0x0000003f040a7287 */ /* 0x000fe40008000000 */
[----:B------:R-:W-:-:S06]  /*2b70*/  ULOP3.LUT UR5, UR38, UR5, URZ, 0x3c, !UPT ;  /* 0x0000000526057292 */ /* 0x000fcc000f8e3c3f */
[----:B------:R-:W-:-:S07]  /*2b80*/  IMAD.U32 R3, RZ, RZ, UR5 ;  /* 0x00000005ff037e24 */ /* 0x000fce000f8e00ff */
.L_x_29:
[----:B------:R-:W-:Y:S05]  /*2b90*/  @!P0 BRA `(.L_x_23) ;  /* 0x0000000000048947 */ /* 0x000fea0003800000 */
[----:B------:R-:W-:Y:S01]  /*2ba0*/  BPT.TRAP 0x1 ;  /* 0x000000040000795c */ /* 0x000fe20000300000 */
.L_x_23:
[----:B------:R-:W0:Y:S01]  /*2bb0*/  S2UR UR5, SR_CgaCtaId ;  /* 0x00000000000579c3 */ /* 0x000e220000008800 */
[----:B------:R-:W-:Y:S01]  /*2bc0*/  UMOV UR4, 0x400 ;  /* 0x0000040000047882 */ /* 0x000fe20000000000 */
[----:B------:R-:W-:Y:S01]  /*2bd0*/  IMAD.U32 R5, RZ, RZ, UR10 ;  /* 0x0000000aff057e24 */ /* 0x000fe2000f8e00ff */
[----:B------:R-:W-:Y:S01]  /*2be0*/  SHF.L.U32 R6, R3, 0x1f, RZ ;  /* 0x0000001f03067819 */ /* 0x000fe200000006ff */
[----:B0-----:R-:W-:-:S06]  /*2bf0*/  ULEA UR4, UR5, UR4, 0x18 ;  /* 0x0000000405047291 */ /* 0x001fcc000f8ec03f */
[----:B------:R-:W-:-:S05]  /*2c00*/  IMAD.U32 R0, RZ, RZ, UR4 ;  /* 0x00000004ff007e24 */ /* 0x000fca000f8e00ff */
[----:B------:R-:W-:-:S04]  /*2c10*/  LEA R5, R5, R0, 0x3 ;  /* 0x0000000005057211 */ /* 0x000fc800078e18ff */
[----:B------:R0:W1:Y:S01]  /*2c20*/  SYNCS.PHASECHK.TRANS64.TRYWAIT P1, [R5+URZ], R6 ;  /* 0x00000006050075a7 */ /* 0x000062000802017f */
[----:B------:R-:W-:Y:S05]  /*2c30*/  @!P0 BRA `(.L_x_24) ;  /* 0x0000000000048947 */ /* 0x000fea0003800000 */
[----:B------:R-:W-:Y:S01]  /*2c40*/  BPT.TRAP 0x1 ;  /* 0x000000040000795c */ /* 0x000fe20000300000 */
.L_x_24:
[----:B-1----:R-:W-:Y:S05]  /*2c50*/  @P1 BRA `(.L_x_25) ;  /* 0x0000000000081947 */ /* 0x002fea0003800000 */
[----:B------:R-:W1:Y:S02]  /*2c60*/  SYNCS.PHASECHK.TRANS64.TRYWAIT P1, [R5+URZ], R6 ;  /* 0x00000006050075a7 */ /* 0x000e64000802017f */
[----:B-1----:R-:W-:Y:S05]  /*2c70*/  @!P1 BRA `(.L_x_26) ;  /* 0x0000015400349947 */ /* 0x002fea0003800000 */
.L_x_25:
        /* <DEDUP_REMOVED lines=64> */
[----:B--2---:R-:W2:Y:S04]  /*3080*/  LDL.LU.64 R24, [R1] ;  /* 0x0000000001187983 */ /* 0x004ea80000300a00 */
        /* <DEDUP_REMOVED lines=63> */
[----:B------:R-:W-:-:S02]  /*3480*/  ULEA UR12, UR10, UR8, 0xa ;  /* 0x000000080a0c7291 */ /* 0x000fc4000f8e503f */
[----:B------:R-:W-:Y:S01]  /*3490*/  ULEA UR13, UR10, UR9, 0xa ;  /* 0x000000090a0d7291 */ /* 0x000fe2000f8e503f */
[----:B------:R-:W-:Y:S01]  /*34a0*/  UMOV UR5, 0x80000020 ;  /* 0x8000002000057882 */ /* 0x000fe20000000000 */
[----:B------:R-:W-:-:S03]  /*34b0*/  UMOV UR7, 0x80000020 ;  /* 0x8000002000077882 */ /* 0x000fc60000000000 */
[----:B------:R-:W-:Y:S02]  /*34c0*/  UMOV UR4, UR12 ;  /* 0x0000000c00047c82 */ /* 0x000fe40008000000 */
[----:B------:R-:W-:Y:S01]  /*34d0*/  UMOV UR6, UR13 ;  /* 0x0000000d00067c82 */ /* 0x000fe20008000000 */
[----:B--2---:R-:W-:-:S06]  /*34e0*/  WARPGROUP.ARRIVE ;  /* 0x00000000000079c5 */ /* 0x004fcc0000000000 */
[----:B------:R-:W-:Y:S03]  /*34f0*/  HGMMA.64x256x16.F32 R24, gdesc[UR4], R24, gsb0 ;  /* 0x03e00000041879f0 */ /* 0x000fe60008000818 */
[----:B------:R-:W-:Y:S02]  /*3500*/  WARPGROUP.DEPBAR.LE gsb0, 0x0 ;  /* 0x00008000000079c5 */ /* 0x000fe40000010000 */
[----:B------:R-:W-:Y:S01]  /*3510*/  STL.64 [R1], R24 ;  /* 0x0000001801007387 */ /* 0x000fe20000100a00 */
[----:B01----:R-:W-:Y:S01]  /*3520*/  IMAD.MOV.U32 R6, RZ, RZ, R150 ;  /* 0x000000ffff067224 */ /* 0x003fe200078e0096 */
        /* <DEDUP_REMOVED lines=50> */
[----:B------:R0:W-:Y:S01]  /*3850*/  STL.64 [R1+0x68], R50 ;  /* 0x0000683201007387 */ /* 0x0001e20000100a00 */
[----:B------:R-:W-:Y:S01]  /*3860*/  IMAD.MOV.U32 R203, RZ, RZ, R119 ;  /* 0x000000ffffcb7224 */ /* 0x000fe200078e0077 */
[----:B------:R-:W-:Y:S01]  /*3870*/  MOV R170, R86 ;  /* 0x0000005600aa7202 */ /* 0x000fe20000000f00 */
[----:B------:R-:W-:Y:S01]  /*3880*/  IMAD.MOV.U32 R201, RZ, RZ, R117 ;  /* 0x000000ffffc97224 */ /* 0x000fe200078e0075 */
[----:B------:R-:W2:Y:S01]  /*3890*/  LDL.LU.64 R150, [R1+0x4b8] ;  /* 0x0004b80001967983 */ /* 0x000ea20000300a00 */
        /* <DEDUP_REMOVED lines=24> */
[----:B------:R-:W-:-:S02]  /*3a20*/  IMAD.MOV.U32 R184, RZ, RZ, R100 ;  /* 0x000000ffffb87224 */ /* 0x000fc400078e0064 */
[----:B------:R-:W-:Y:S01]  /*3a30*/  IMAD.MOV.U32 R182, RZ, RZ, R98 ;  /* 0x000000ffffb67224 */ /* 0x000fe200078e0062 */
[----:B------:R-:W2:Y:S01]  /*3a40*/  LDL.LU.64 R136, [R1+0x480] ;  /* 0x0004800001887983 */ /* 0x000ea20000300a00 */
[----:B------:R-:W-:Y:S02]  /*3a50*/  IMAD.MOV.U32 R183, RZ, RZ, R99 ;  /* 0x000000ffffb77224 */ /* 0x000fe400078e0063 */
[----:B------:R-:W-:Y:S01]  /*3a60*/  IMAD.MOV.U32 R181, RZ, RZ, R97 ;  /* 0x000000ffffb57224 */ /* 0x000fe200078e0061 */
[----:B------:R-:W2:Y:S01]  /*3a70*/  LDL.LU.64 R134, [R1+0x478] ;  /* 0x0004780001867983 */ /* 0x000ea20000300a00 */
[----:B------:R-:W-:Y:S02]  /*3a80*/  IMAD.MOV.U32 R178, RZ, RZ, R94 ;  /* 0x000000ffffb27224 */ /* 0x000fe400078e005e */
        /* <DEDUP_REMOVED lines=76> */
[----:B0-----:R-:W2:Y:S04]  /*3f50*/  LDL.LU.64 R50, [R1+0x328] ;  /* 0x0003280001327983 */ /* 0x001ea80000300a00 */
        /* <DEDUP_REMOVED lines=14> */
[----:B------:R-:W-:-:S02]  /*4040*/  UMOV UR5, 0x80000020 ;  /* 0x8000002000057882 */ /* 0x000fc40000000000 */
[----:B-----5:R-:W-:Y:S01]  /*4050*/  STL [R1+0x2b8], R152 ;  /* 0x0002b89801007387 */ /* 0x020fe20000100800 */
[----:B--2---:R-:W-:-:S06]  /*4060*/  WARPGROUP.ARRIVE ;  /* 0x00000000000079c5 */ /* 0x004fcc0000000000 */
[----:B------:R-:W-:Y:S03]  /*4070*/  HGMMA.64x256x16.F32 R24, gdesc[UR4], R24, gsb0 ;  /* 0x03e00000041879f0 */ /* 0x000fe60008000818 */
        /* <DEDUP_REMOVED lines=84> */
[----:B------:R-:W-:Y:S01]  /*45c0*/  IMAD.MOV.U32 R235, RZ, RZ, R5 ;  /* 0x000000ffffeb7224 */ /* 0x000fe200078e0005 */
[----:B------:R-:W-:Y:S02]  /*45d0*/  UIADD3 UR4, UR12, 0x2, URZ ;  /* 0x000000020c047890 */ /* 0x000fe4000fffe03f */
[----:B------:R-:W-:Y:S01]  /*45e0*/  UIADD3 UR6, UR13, 0x2, URZ ;  /* 0x000000020d067890 */ /* 0x000fe2000fffe03f */
[----:B------:R-:W-:Y:S01]  /*45f0*/  UMOV UR5, 0x80000020 ;  /* 0x8000002000057882 */ /* 0x000fe20000000000 */
[----:B------:R-:W-:Y:S01]  /*4600*/  UMOV UR7, 0x80000020 ;  /* 0x8000002000077882 */ /* 0x000fe20000000000 */
        /* <DEDUP_REMOVED lines=96> */
[----:B------:R-:W-:Y:S01]  /*4c10*/  BPT.TRAP 0x1 ;  /* 0x000000040000795c */ /* 0x000fe20000300000 */
.L_x_27:
[----:B------:R-:W-:Y:S01]  /*4c20*/  ISETP.NE.AND P1, PT, R17, RZ, PT ;  /* 0x000000ff1100720c */ /* 0x000fe20003f25270 */
[----:B------:R-:W-:Y:S01]  /*4c30*/  UISETP.GT.U32.AND UP0, UPT, UR40, 0x1, UPT ;  /* 0x000000012800788c */ /* 0x000fe2000bf04070 */
[----:B------:R-:W-:-:S11]  /*4c40*/  MOV R5, UR11 ;  /* 0x0000000b00057c02 */ /* 0x000fd60008000f00 */
[----:B------:R-:W-:-:S04]  /*4c50*/  @P1 IMAD R5, R5, 0x8, R0 ;  /* 0x0000000805051824 */ /* 0x000fc800078e0200 */
[----:B------:R-:W-:-:S05]  /*4c60*/  @P1 VIADD R5, R5, 0x28 ;  /* 0x0000002805051836 */ /* 0x000fca0000000000 */
[----:B-----5:R-:W-:-:S04]  /*4c70*/  @P1 PRMT R5, R152, 0x654, R5 ;  /* 0x0000065498051816 */ /* 0x020fc80000000005 */
[----:B------:R0:W-:Y:S01]  /*4c80*/  @P1 SYNCS.ARRIVE.TRANS64.RED.A1T0 RZ, [R5+URZ], RZ ;  /* 0x000000ff05ff19a7 */ /* 0x0001e2000810043f */
[----:B------:R-:W-:-:S13]  /*4c90*/  PLOP3.LUT P1, PT, PT, PT, UP0, 0x80, 0x0 ;  /* 0x000000000000781c */ /* 0x000fda0003f2f008 */
[----:B0-----:R-:W-:Y:S05]  /*4ca0*/  @P1 BRA `(.L_x_28) ;  /* 0x0000000000041947 */ /* 0x001fea0003800000 */
[----:B------:R-:W-:Y:S01]  /*4cb0*/  BPT.TRAP 0x1 ;  /* 0x000000040000795c */ /* 0x000fe20000300000 */
.L_x_28:
[----:B------:R-:W-:Y:S01]  /*4cc0*/  UIADD3 UR10, UR10, 0x1, URZ ;  /* 0x000000010a0a7890 */ /* 0x000fe2000fffe03f */
[C---:B------:R-:W-:Y:S01]  /*4cd0*/  ISETP.GT.AND P1, PT, R4.reuse, 0x1, PT ;  /* 0x000000010400780c */ /* 0x040fe20003f24270 */
[----:B------:R-:W-:Y:S01]  /*4ce0*/  UIADD3 UR11, UR11, 0x1, URZ ;  /* 0x000000010b0b7890 */ /* 0x000fe2000fffe03f */
[----:B------:R-:W-:Y:S01]  /*4cf0*/  VIADD R4, R4, 0xffffffff ;  /* 0xffffffff04047836 */ /* 0x000fe20000000000 */
[----:B------:R-:W-:Y:S02]  /*4d00*/  UISETP.NE.AND UP0, UPT, UR10, 0x5, UPT ;  /* 0x000000050a00788c */ /* 0x000fe4000bf05270 */
[----:B------:R-:W-:Y:S02]  /*4d10*/  UISETP.NE.AND UP1, UPT, UR11, 0x5, UPT ;  /* 0x000000050b00788c */ /* 0x000fe4000bf25270 */
[----:B------:R-:W-:Y:S02]  /*4d20*/  USEL UR4, URZ, 0x1, UP0 ;  /* 0x000000013f047887 */ /* 0x000fe40008000000 */
[----:B------:R-:W-:-:S02]  /*4d30*/  USEL UR10, UR10, URZ, UP0 ;  /* 0x0000003f0a0a7287 */ /* 0x000fc40008000000 */
[----:B------:R-:W-:Y:S02]  /*4d40*/  USEL UR11, UR11, URZ, UP1 ;  /* 0x0000003f0b0b7287 */ /* 0x000fe40008800000 */
[----:B------:R-:W-:Y:S01]  /*4d50*/  LOP3.LUT R3, R3, UR4, RZ, 0x3c, !PT ;  /* 0x0000000403037c12 */ /* 0x000fe2000f8e3cff */
[----:B------:R-:W-:Y:S09]  /*4d60*/  @P1 BRA `(.L_x_29) ;  /* 0xffffffdc00881947 */ /* 0x000ff2000383ffff */
.L_x_22:
[----:B------:R-:W0:Y:S02]  /*4d70*/  LDC R3, c[0x0][0x28c] ;  /* 0x0000a300ff037b82 */ /* 0x000e240000000800 */
[----:B0-----:R-:W-:-:S13]  /*4d80*/  ISETP.GE.AND P1, PT, R3, 0x1, PT ;  /* 0x000000010300780c */ /* 0x001fda0003f26270 */
[----:B------:R-:W-:Y:S05]  /*4d90*/  @!P1 BRA `(.L_x_30) ;  /* 0x0000000000549947 */ /* 0x000fea0003800000 */
[----:B------:R-:W-:Y:S05]  /*4da0*/  @!P0 BRA `(.L_x_31) ;  /* 0x0000000000048947 */ /* 0x000fea0003800000 */
[----:B------:R-:W-:Y:S01]  /*4db0*/  BPT.TRAP 0x1 ;  /* 0x000000040000795c */ /* 0x000fe20000300000 */
.L_x_31:
[----:B------:R-:W-:Y:S01]  /*4dc0*/  ISETP.NE.AND P0, PT, R17, RZ, PT ;  /* 0x000000ff1100720c */ /* 0x000fe20003f05270 */
[----:B------:R-:W-:-:S12]  /*4dd0*/  BSSY B0, `(.L_x_32) ;  /* 0x000000d000007945 */ /* 0x000fd80003800000 */
[----:B------:R-:W-:Y:S05]  /*4de0*/  @!P0 BRA `(.L_x_33) ;  /* 0x00000000002c8947 */ /* 0x000fea0003800000 */
[----:B------:R-:W-:-:S04]  /*4df0*/  UISETP.LT.AND UP0, UPT, UR44, 0x1, UPT ;  /* 0x000000012c00788c */ /* 0x000fc8000bf01270 */
[----:B------:R-:W-:-:S04]  /*4e00*/  USEL UR6, UR44, 0x1, UP0 ;  /* 0x000000012c067887 */ /* 0x000fc80008000000 */
[----:B------:R-:W-:-:S04]  /*4e10*/  UIADD3 UR6, UR39, UR44, -UR6 ;  /* 0x0000002c27067290 */ /* 0x000fc8000fffe806 */
[----:B------:R-:W-:-:S04]  /*4e20*/  UIMAD.WIDE.U32 UR4, UR6, -0x33333333, URZ ;  /* 0xcccccccd060478a5 */ /* 0x000fc8000f8e003f */
[----:B------:R-:W-:-:S04]  /*4e30*/  USHF.R.U32.HI UR4, URZ, 0x2, UR5 ;  /* 0x000000023f047899 */ /* 0x000fc80008011605 */
[----:B------:R-:W-:-:S06]  /*4e40*/  UIMAD UR6, UR4, -0x5, UR6 ;  /* 0xfffffffb040678a4 */ /* 0x000fcc000f8e0206 */
[----:B------:R-:W-:-:S05]  /*4e50*/  IMAD.U32 R3, RZ, RZ, UR6 ;  /* 0x00000006ff037e24 */ /* 0x000fca000f8e00ff */
[----:B------:R-:W-:-:S05]  /*4e60*/  LEA R0, R3, R0, 0x3 ;  /* 0x0000000003007211 */ /* 0x000fca00078e18ff */
[----:B------:R-:W-:-:S05]  /*4e70*/  VIADD R0, R0, 0x28 ;  /* 0x0000002800007836 */ /* 0x000fca0000000000 */
[----:B-----5:R-:W-:-:S04]  /*4e80*/  PRMT R0, R152, 0x654, R0 ;  /* 0x0000065498007816 */ /* 0x020fc80000000000 */
[----:B------:R0:W-:Y:S03]  /*4e90*/  SYNCS.ARRIVE.TRANS64.RED.A1T0 RZ, [R0+URZ], RZ ;  /* 0x000000ff00ff79a7 */ /* 0x0001e6000810043f */
.L_x_33:
[----:B------:R-:W-:Y:S05]  /*4ea0*/  BSYNC B0 ;  /* 0x0000000000007941 */ /* 0x000fea0003800000 */
.L_x_32:
[----:B------:R-:W-:-:S06]  /*4eb0*/  UISETP.GT.U32.AND UP0, UPT, UR40, 0x1, UPT ;  /* 0x000000012800788c */ /* 0x000fcc000bf04070 */
[----:B------:R-:W-:-:S13]  /*4ec0*/  PLOP3.LUT P0, PT, PT, PT, UP0, 0x80, 0x0 ;  /* 0x000000000000781c */ /* 0x000fda0003f0f008 */
[----:B------:R-:W-:Y:S05]  /*4ed0*/  @P0 BRA `(.L_x_30) ;  /* 0x0000000000040947 */ /* 0x000fea0003800000 */
[----:B------:R-:W-:Y:S01]  /*4ee0*/  BPT.TRAP 0x1 ;  /* 0x000000040000795c */ /* 0x000fe20000300000 */
.L_x_30:
[----:B------:R-:W1:Y:S01]  /*4ef0*/  S2R R8, SR_TID.X ;  /* 0x0000000000087919 */ /* 0x000e620000002100 */
[----:B------:R-:W-:Y:S01]  /*4f00*/  IMAD.MOV.U32 R19, RZ, RZ, 0x6540 ;  /* 0x00006540ff137424 */ /* 0x000fe200078e00ff */
[----:B------:R-:W-:Y:S02]  /*4f10*/  UIMAD.WIDE UR6, UR41, 0x100, URZ ;  /* 0x00000100290678a5 */ /* 0x000fe4000f8e023f */
[----:B------:R-:W-:Y:S01]  /*4f20*/  USHF.R.S32.HI UR10, URZ, 0x1f, UR43 ;  /* 0x0000001f3f0a7899 */ /* 0x000fe2000801142b */
[----:B------:R-:W-:Y:S01]  /*4f30*/  ULDC.64 UR8, c[0x0][0x5d0] ;  /* 0x0001740000087ab9 */ /* 0x000fe20000000a00 */
[----:B------:R-:W-:Y:S02]  /*4f40*/  USHF.L.U32 UR41, UR41, 0x8, URZ ;  /* 0x0000000829297899 */ /* 0x000fe4000800063f */
[----:B------:R-:W-:Y:S02]  /*4f50*/  UIMAD UR4, UR10, UR8, URZ ;  /* 0x000000080a0472a4 */ /* 0x000fe4000f8e023f */
[----:B------:R-:W-:-:S02]  /*4f60*/  UIADD3 UR39, UR44, UR39, URZ ;  /* 0x000000272c277290 */ /* 0x000fc4000fffe03f */
[----:B------:R-:W-:Y:S02]  /*4f70*/  UIMAD UR4, UR43, UR9, UR4 ;  /* 0x000000092b0472a4 */ /* 0x000fe4000f8e0204 */
[----:B------:R-:W-:Y:S02]  /*4f80*/  UISETP.GT.U32.AND UP1, UPT, UR39, 0x4, UPT ;  /* 0x000000042700788c */ /* 0x000fe4000bf24070 */
[----:B------:R-:W-:Y:S02]  /*4f90*/  UISETP.GE.U32.AND UP2, UPT, UR44, 0x5, UPT ;  /* 0x000000052c00788c */ /* 0x000fe4000bf46070 */
[----:B------:R-:W-:Y:S01]  /*4fa0*/  UISETP.LT.U32.AND UP1, UPT, UR44, 0x5, UP1 ;  /* 0x000000052c00788c */ /* 0x000fe20008f21070 */
[--C-:B-1----:R-:W-:Y:S01]  /*4fb0*/  SHF.R.U32.HI R4, RZ, 0x7, R8.reuse ;  /* 0x00000007ff047819 */ /* 0x102fe20000011608 */
[----:B------:R-:W-:Y:S01]  /*4fc0*/  IMAD.SHL.U32 R18, R8, 0x2, RZ ;  /* 0x0000000208127824 */ /* 0x000fe200078e00ff */
[----:B------:R-:W-:Y:S02]  /*4fd0*/  SHF.R.U32.HI R5, RZ, 0x2, R8 ;  /* 0x00000002ff057819 */ /* 0x000fe40000011608 */
[----:B------:R-:W-:-:S02]  /*4fe0*/  LOP3.LUT R4, R4, 0x1, RZ, 0xc0, !PT ;  /* 0x0000000104047812 */ /* 0x000fc400078ec0ff */
[----:B------:R-:W-:Y:S02]  /*4ff0*/  LOP3.LUT R6, R8, 0x60, RZ, 0xc0, !PT ;  /* 0x0000006008067812 */ /* 0x000fe400078ec0ff */
[----:B------:R-:W-:Y:S01]  /*5000*/  LOP3.LUT R5, R5, 0x7, RZ, 0xc0, !PT ;  /* 0x0000000705057812 */ /* 0x000fe200078ec0ff */
[----:B------:R-:W-:Y:S01]  /*5010*/  IMAD.SHL.U32 R3, R4, 0x40, RZ ;  /* 0x0000004004037824 */ /* 0x000fe200078e00ff */
[----:B------:R-:W-:Y:S02]  /*5020*/  LOP3.LUT R18, R18, 0x6, RZ, 0xc0, !PT ;  /* 0x0000000612127812 */ /* 0x000fe400078ec0ff */
[----:B------:R-:W-:Y:S02]  /*5030*/  SHF.R.U32.HI R6, RZ, 0x1, R6 ;  /* 0x00000001ff067819 */ /* 0x000fe40000011606 */
[--C-:B------:R-:W-:Y:S02]  /*5040*/  LOP3.LUT R3, R3, 0x40, R5.reuse, 0xe2, !PT ;  /* 0x0000004003037812 */ /* 0x100fe400078ee205 */
[----:B------:R-:W-:Y:S01]  /*5050*/  PRMT R18, R18, R19, UR42 ;  /* 0x0000002a12127e16 */ /* 0x000fe20008000013 */
[----:B------:R-:W-:Y:S01]  /*5060*/  USHF.L.U32 UR42, UR42, 0x8, URZ ;  /* 0x000000082a2a7899 */ /* 0x000fe2000800063f */
[----:B0-----:R-:W-:Y:S01]  /*5070*/  IADD3 R0, RZ, -R6, -R5 ;  /* 0x80000006ff007210 */ /* 0x001fe20007ffe805 */
[----:B------:R-:W-:Y:S01]  /*5080*/  IMAD.MOV.U32 R5, RZ, RZ, -0x2 ;  /* 0xfffffffeff057424 */ /* 0x000fe200078e00ff */
[----:B------:R-:W-:-:S02]  /*5090*/  LOP3.LUT R3, R3, UR6, R6, 0xfe, !PT ;  /* 0x0000000603037c12 */ /* 0x000fc4000f8efe06 */
[----:B------:R-:W-:Y:S01]  /*50a0*/  SHF.R.S32.HI R19, RZ, 0x1f, R18 ;  /* 0x0000001fff137819 */ /* 0x000fe20000011412 */
[----:B------:R-:W-:Y:S01]  /*50b0*/  IMAD R0, R4, -0x40, R0 ;  /* 0xffffffc004007824 */ /* 0x000fe200078e0200 */
[----:B------:R-:W-:Y:S01]  /*50c0*/  MOV R6, UR8 ;  /* 0x0000000800067c02 */ /* 0x000fe20008000f00 */
[----:B------:R-:W-:Y:S02]  /*50d0*/  ULDC UR8, c[0x0][0x284] ;  /* 0x0000a10000087ab9 */ /* 0x000fe40000000800 */
[----:B------:R-:W-:Y:S02]  /*50e0*/  IMAD.U32 R153, RZ, RZ, UR8 ;  /* 0x00000008ff997e24 */ /* 0x000fe4000f8e00ff */
[----:B------:R-:W-:-:S03]  /*50f0*/  IMAD.WIDE.U32 R6, R6, UR43, R18 ;  /* 0x0000002b06067c25 */ /* 0x000fc6000f8e0012 */
[----:B------:R-:W-:Y:S01]  /*5100*/  IADD3 R153, R153, -UR41, R0 ;  /* 0x8000002999997c10 */ /* 0x000fe2000fffe000 */
[----:B------:R-:W-:Y:S01]  /*5110*/  VIADD R7, R7, UR4 ;  /* 0x0000000407077c36 */ /* 0x000fe20008000000 */
[----:B------:R-:W-:Y:S01]  /*5120*/  ULDC UR4, c[0x0][0x288] ;  /* 0x0000a20000047ab9 */ /* 0x000fe20000000800 */
[----:B------:R-:W-:Y:S01]  /*5130*/  LOP3.LUT R0, R8, 0x3, RZ, 0xc0, !PT ;  /* 0x0000000308007812 */ /* 0x000fe200078ec0ff */
[----:B------:R-:W-:-:S04]  /*5140*/  UISETP.GE.AND UP0, UPT, UR42, UR4, UPT ;  /* 0x000000042a00728c */ /* 0x000fc8000bf06270 */
[----:B------:R-:W-:Y:S01]  /*5150*/  UISETP.GE.OR UP0, UPT, UR41, UR8, UP0 ;  /* 0x000000082900728c */ /* 0x000fe20008706670 */
[----:B------:R-:W-:Y:S01]  /*5160*/  IMAD R0, R0, R5, UR4 ;  /* 0x0000000400007e24 */ /* 0x000fe2000f8e0205 */
[----:B------:R-:W-:Y:S02]  /*5170*/  UIMAD.WIDE.U32 UR4, UR39, -0x33333333, URZ ;  /* 0xcccccccd270478a5 */ /* 0x000fe4000f8e003f */
[----:B------:R-:W-:Y:S01]  /*5180*/  USEL UR8, URZ, 0x1, !UP1 ;  /* 0x000000013f087887 */ /* 0x000fe2000c800000 */
[----:B------:R-:W-:Y:S01]  /*5190*/  VIADD R0, R0, -UR42 ;  /* 0x8000002a00007c36 */ /* 0x000fe20008000000 */
[----:B------:R-:W-:Y:S01]  /*51a0*/  PLOP3.LUT P0, PT, PT, PT, UP0, 0x80, 0x0 ;  /* 0x000000000000781c */ /* 0x000fe20003f0f008 */
[----:B------:R-:W-:Y:S02]  /*51b0*/  USHF.R.U32.HI UR4, URZ, 0x2, UR5 ;  /* 0x000000023f047899 */ /* 0x000fe40008011605 */
[----:B------:R-:W-:Y:S02]  /*51c0*/  ULOP3.LUT UR38, UR38, UR8, URZ, 0x3c, !UPT ;  /* 0x0000000826267292 */ /* 0x000fe4000f8e3c3f */
[----:B------:R-:W-:-:S02]  /*51d0*/  UIMAD UR39, UR4, -0x5, UR39 ;  /* 0xfffffffb042778a4 */ /* 0x000fc4000f8e0227 */
[----:B------:R-:W-:Y:S01]  /*51e0*/  @UP2 ULOP3.LUT UR38, UR38, 0x1, UR4, 0x78, !UPT ;  /* 0x0000000126262892 */ /* 0x000fe2000f8e7804 */
[----:B------:R-:W-:-:S05]  /*51f0*/  UMOV UR41, 0xffffffff ;  /* 0xffffffff00297882 */ /* 0x000fca0000000000 */
[----:B------:R-:W-:Y:S06]  /*5200*/  @P0 BRA `(.L_x_34) ;  /* 0x0000010c00e80947 */ /* 0x000fec0003800000 */
[----:B-----5:R-:W-:Y:S01]  /*5210*/  FSETP.NEU.AND P0, PT, R16, RZ, PT ;  /* 0x000000ff1000720b */ /* 0x020fe20003f0d000 */
[----:B------:R-:W-:Y:S01]  /*5220*/  ULDC.64 UR8, c[0x0][0x5c8] ;  /* 0x0001720000087ab9 */ /* 0x000fe20000000a00 */
[----:B------:R-:W-:Y:S01]  /*5230*/  ISETP.GT.AND P3, PT, R153, RZ, PT ;  /* 0x000000ff9900720c */ /* 0x000fe20003f64270 */
[----:B------:R-:W-:Y:S01]  /*5240*/  UIMAD UR4, UR7, UR8, URZ ;  /* 0x00000008070472a4 */ /* 0x000fe2000f8e023f */
[----:B------:R-:W-:Y:S01]  /*5250*/  MOV R10, UR9 ;  /* 0x00000009000a7c02 */ /* 0x000fe20008000f00 */
[C---:B------:R-:W-:Y:S01]  /*5260*/  IMAD.WIDE.U32 R6, R3.reuse, UR8, R6 ;  /* 0x0000000803067c25 */ /* 0x040fe2000f8e0006 */
[----:B------:R-:W-:Y:S01]  /*5270*/  BSSY B0, `(.L_x_34) ;  /* 0x00010f3000007945 */ /* 0x000fe20003800000 */
[----:B------:R-:W-:Y:S02]  /*5280*/  ISETP.GT.AND P1, PT, R0, RZ, P3 ;  /* 0x000000ff0000720c */ /* 0x000fe40001f24270 */
[----:B------:R-:W-:-:S04]  /*5290*/  IMAD R10, R3, R10, UR4 ;  /* 0x00000004030a7e24 */ /* 0x000fc8000f8e020a */
[----:B------:R-:W-:Y:S01]  /*52a0*/  IMAD.IADD R10, R7, 0x1, R10 ;  /* 0x00000001070a7824 */ /* 0x000fe200078e020a */
[----:B------:R-:W-:Y:S06]  /*52b0*/  @!P0 BRA `(.L_x_35) ;  /* 0x000000b800108947 */ /* 0x000fec0003800000 */
[----:B------:R-:W0:Y:S01]  /*52c0*/  LDC.64 R22, c[0x0][0x5b8] ;  /* 0x00016e00ff167b82 */ /* 0x000e220000000a00 */
[----:B------:R-:W2:Y:S01]  /*52d0*/  LDL.LU R11, [R1] ;  /* 0x00000000010b7983 */ /* 0x000ea20000300800 */
[----:B------:R-:W-:-:S06]  /*52e0*/  ULDC.64 UR4, c[0x0][0x5c0] ;  /* 0x0001700000047ab9 */ /* 0x000fcc0000000a00 */
[----:B------:R-:W1:Y:S08]  /*52f0*/  LDC.64 R14, c[0x0][0x5b0] ;  /* 0x00016c00ff0e7b82 */ /* 0x000e700000000a00 */
[----:B------:R-:W3:Y:S01]  /*5300*/  LDC.64 R12, c[0x0][0x5a8] ;  /* 0x00016a00ff0c7b82 */ /* 0x000ee20000000a00 */
[C---:B0-----:R-:W-:Y:S02]  /*5310*/  IMAD R159, R22.reuse, UR10, RZ ;  /* 0x0000000a169f7c24 */ /* 0x041fe4000f8e02ff */
[----:B------:R-:W-:-:S04]  /*5320*/  IMAD.WIDE.U32 R154, R22, UR43, R18 ;  /* 0x0000002b169a7c25 */ /* 0x000fc8000f8e0012 */
[----:B------:R-:W-:Y:S02]  /*5330*/  IMAD R159, R23, UR43, R159 ;  /* 0x0000002b179f7c24 */ /* 0x000fe4000f8e029f */
[----:B-1----:R-:W-:Y:S02]  /*5340*/  IMAD R158, R14, UR7, RZ ;  /* 0x000000070e9e7c24 */ /* 0x002fe4000f8e02ff */
[----:B------:R-:W-:Y:S02]  /*5350*/  IMAD.IADD R21, R155, 0x1, R159 ;  /* 0x000000019b157824 */ /* 0x000fe400078e029f */
[----:B------:R-:W-:Y:S02]  /*5360*/  IMAD.MOV.U32 R20, RZ, RZ, R154 ;  /* 0x000000ffff147224 */ /* 0x000fe400078e009a */
[C---:B------:R-:W-:Y:S02]  /*5370*/  IMAD R158, R3.reuse, R15, R158 ;  /* 0x0000000f039e7224 */ /* 0x040fe400078e029e */
[----:B------:R-:W-:-:S04]  /*5380*/  IMAD.WIDE.U32 R4, R3, R14, R20 ;  /* 0x0000000e03047225 */ /* 0x000fc800078e0014 */
[----:B------:R-:W-:Y:S01]  /*5390*/  IMAD.IADD R5, R5, 0x1, R158 ;  /* 0x0000000105057824 */ /* 0x000fe200078e029e */
[----:B---3--:R-:W-:-:S04]  /*53a0*/  LEA R8, P0, R4, R12, 0x1 ;  /* 0x0000000c04087211 */ /* 0x008fc800078008ff */
[----:B------:R-:W-:-:S05]  /*53b0*/  LEA.HI.X R9, R4, R13, R5, 0x1, P0 ;  /* 0x0000000d04097211 */ /* 0x000fca00000f0c05 */
[----:B------:R-:W3:Y:S01]  /*53c0*/  @P1 LDG.E.LTC128B.U16 R23, desc[UR36][R8.64] ;  /* 0x0000002408171981 */ /* 0x000ee2000c1e1520 */
[----:B------:R-:W-:Y:S01]  /*53d0*/  BSSY B1, `(.L_x_36) ;  /* 0x0000011000017945 */ /* 0x000fe20003800000 */
[----:B---3--:R-:W-:-:S05]  /*53e0*/  HADD2.F32 R4, -RZ, R23.H0_H0 ;  /* 0x20000017ff047230 */ /* 0x008fca0000004100 */
[----:B------:R-:W-:-:S04]  /*53f0*/  FMUL R4, R4, R16 ;  /* 0x0000001004047220 */ /* 0x000fc80000400000 */
[----:B--2---:R-:W-:Y:S01]  /*5400*/  FFMA R7, R11, R2, R4 ;  /* 0x000000020b077223 */ /* 0x004fe20000000004 */
[----:B------:R-:W-:-:S04]  /*5410*/  LEA R4, P0, R6, UR4, 0x1 ;  /* 0x0000000406047c11 */ /* 0x000fc8000f8008ff */
[----:B------:R-:W-:Y:S02]  /*5420*/  LEA.HI.X R5, R6, UR5, R10, 0x1, P0 ;  /* 0x0000000506057c11 */ /* 0x000fe400080f0c0a */
[----:B------:R-:W-:-:S05]  /*5430*/  F2FP.F16.F32.PACK_AB R6, RZ, R7 ;  /* 0x00000007ff06723e */ /* 0x000fca00000000ff */
[----:B------:R0:W-:Y:S02]  /*5440*/  @P1 STG.E.U16 desc[UR36][R4.64], R6 ;  /* 0x0000000604001986 */ /* 0x0001e4000c101524 */
[----:B0-----:R-:W-:-:S05]  /*5450*/  IMAD.WIDE.U32 R6, R3, R14, R18 ;  /* 0x0000000e03067225 */ /* 0x001fca00078e0012 */
[----:B------:R-:W-:-:S03]  /*5460*/  IADD3 R7, R158, R7, RZ ;  /* 0x000000079e077210 */ /* 0x000fc60007ffe0ff */
[----:B------:R-:W-:-:S04]  /*5470*/  IMAD.WIDE.U32 R6, R22, UR43, R6 ;  /* 0x0000002b16067c25 */ /* 0x000fc8000f8e0006 */
[----:B------:R-:W-:Y:S01]  /*5480*/  IMAD.IADD R7, R159, 0x1, R7 ;  /* 0x000000019f077824 */ /* 0x000fe200078e0207 */
[----:B------:R-:W-:-:S04]  /*5490*/  LEA R10, P0, R6, R12, 0x1 ;  /* 0x0000000c060a7211 */ /* 0x000fc800078008ff */
[----:B------:R-:W-:Y:S02]  /*54a0*/  LEA.HI.X R11, R6, R13, R7, 0x1, P0 ;  /* 0x0000000d060b7211 */ /* 0x000fe400000f0c07 */
[----:B------:R-:W-:-:S13]  /*54b0*/  ISETP.GT.AND P0, PT, R0, 0x1, P3 ;  /* 0x000000010000780c */ /* 0x000fda0001f04270 */
[----:B------:R-:W-:Y:S05]  /*54c0*/  @!P0 BRA `(.L_x_37) ;  /* 0x0000000000048947 */ /* 0x000fea0003800000 */
[----:B------:R0:W5:Y:S02]  /*54d0*/  LDG.E.LTC128B.U16 R23, desc[UR36][R10.64+0x2] ;  /* 0x000002240a177981 */ /* 0x000164000c1e1520 */
.L_x_37:
[----:B------:R-:W-:Y:S05]  /*54e0*/  BSYNC B1 ;  /* 0x0000000000017941 */ /* 0x000fea0003800000 */
.L_x_36:
[----:B------:R-:W2:Y:S01]  /*54f0*/  LDL.LU R7, [R1+0x4] ;  /* 0x0000040001077983 */ /* 0x000ea20000300800 */
[----:B-----5:R-:W-:Y:S01]  /*5500*/  HADD2.F32 R6, -RZ, R23.H0_H0 ;  /* 0x20000017ff067230 */ /* 0x020fe20000004100 */
[C---:B------:R-:W-:Y:S01]  /*5510*/  SHF.L.U64.HI R157, R14.reuse, 0x3, R15 ;  /* 0x000000030e9d7819 */ /* 0x040fe2000001020f */
[----:B------:R-:W-:Y:S01]  /*5520*/  IMAD.SHL.U32 R156, R14, 0x8, RZ ;  /* 0x000000080e9c7824 */ /* 0x000fe200078e00ff */
[----:B------:R-:W3:Y:S02]  /*5530*/  LDL.LU R160, [R1+0x8] ;  /* 0x0000080001a07983 */ /* 0x000ee40000300800 */
[----:B------:R-:W-:-:S04]  /*5540*/  FMUL R6, R6, R16 ;  /* 0x0000001006067220 */ /* 0x000fc80000400000 */
[----:B--2---:R-:W-:-:S05]  /*5550*/  FFMA R6, R7, R2, R6 ;  /* 0x0000000207067223 */ /* 0x004fca0000000006 */
[----:B------:R-:W-:-:S05]  /*5560*/  F2FP.F16.F32.PACK_AB R6, RZ, R6 ;  /* 0x00000006ff06723e */ /* 0x000fca00000000ff */
[----:B------:R1:W-:Y:S01]  /*5570*/  @P0 STG.E.U16 desc[UR36][R4.64+0x2], R6 ;  /* 0x0000020604000986 */ /* 0x0003e2000c101524 */
[----:B------:R-:W-:-:S04]  /*5580*/  ISETP.GT.AND P0, PT, R153, 0x8, PT ;  /* 0x000000089900780c */ /* 0x000fc80003f04270 */
[----:B------:R-:W-:Y:S01]  /*5590*/  ISETP.GT.AND P1, PT, R0, RZ, P0 ;  /* 0x000000ff0000720c */ /* 0x000fe20000724270 */
[----:B-1----:R-:W-:-:S04]  /*55a0*/  IMAD.WIDE.U32 R6, R3, R14, R156 ;  /* 0x0000000e03067225 */ /* 0x002fc800078e009c */
[----:B------:R-:W-:Y:S01]  /*55b0*/  IMAD.IADD R158, R158, 0x1, R7 ;  /* 0x000000019e9e7824 */ /* 0x000fe200078e0207 */
[----:B------:R-:W-:-:S05]  /*55c0*/  IADD3 R7, P2, R154, R6, RZ ;  /* 0x000000069a077210 */ /* 0x000fca0007f5e0ff */
[----:B------:R-:W-:Y:S01]  /*55d0*/  IMAD.X R9, R158, 0x1, R21, P2 ;  /* 0x000000019e097824 */ /* 0x000fe200010e0615 */
[----:B------:R-:W-:-:S04]  /*55e0*/  LEA R8, P2, R7, R12, 0x1 ;  /* 0x0000000c07087211 */ /* 0x000fc800078408ff */
[----:B------:R-:W-:-:S05]  /*55f0*/  LEA.HI.X R9, R7, R13, R9, 0x1, P2 ;  /* 0x0000000d07097211 */ /* 0x000fca00010f0c09 */
[----:B------:R1:W2:Y:S01]  /*5600*/  @P1 LDG.E.LTC128B.U16 R23, desc[UR36][R8.64] ;  /* 0x0000002408171981 */ /* 0x0002a2000c1e1520 */
[----:B------:R-:W-:Y:S01]  /*5610*/  IADD3 R6, P2, R18, R6, RZ ;  /* 0x0000000612067210 */ /* 0x000fe20007f5e0ff */
[----:B------:R-:W-:Y:S01]  /*5620*/  BSSY B1, `(.L_x_38) ;  /* 0x0000016000017945 */ /* 0x000fe20003800000 */
[----:B------:R-:W-:Y:S02]  /*5630*/  ISETP.GT.AND P4, PT, R0, 0x1, P0 ;  /* 0x000000010000780c */ /* 0x000fe40000784270 */
[----:B------:R-:W-:Y:S01]  /*5640*/  IADD3.X R7, R19, R158, RZ, P2, !PT ;  /* 0x0000009e13077210 */ /* 0x000fe200017fe4ff */
[----:B------:R-:W-:Y:S02]  /*5650*/  IMAD.U32 R158, RZ, RZ, UR9 ;  /* 0x00000009ff9e7e24 */ /* 0x000fe4000f8e00ff */
[----:B------:R-:W-:-:S04]  /*5660*/  IMAD.WIDE.U32 R6, R22, UR43, R6 ;  /* 0x0000002b16067c25 */ /* 0x000fc8000f8e0006 */
[----:B------:R-:W-:Y:S01]  /*5670*/  IMAD.IADD R7, R159, 0x1, R7 ;  /* 0x000000019f077824 */ /* 0x000fe200078e0207 */
[----:B-1----:R-:W-:-:S04]  /*5680*/  LEA R8, P2, R6, R12, 0x1 ;  /* 0x0000000c06087211 */ /* 0x002fc800078408ff */
[----:B------:R-:W-:Y:S01]  /*5690*/  LEA.HI.X R9, R6, R13, R7, 0x1, P2 ;  /* 0x0000000d06097211 */ /* 0x000fe200010f0c07 */
[----:B--2---:R-:W-:-:S05]  /*56a0*/  HADD2.F32 R6, -RZ, R23.H0_H0 ;  /* 0x20000017ff067230 */ /* 0x004fca0000004100 */
[----:B------:R-:W-:-:S04]  /*56b0*/  FMUL R6, R6, R16 ;  /* 0x0000001006067220 */ /* 0x000fc80000400000 */
[----:B---3--:R-:W-:Y:S01]  /*56c0*/  FFMA R7, R160, R2, R6 ;  /* 0x00000002a0077223 */ /* 0x008fe20000000006 */
[----:B------:R-:W-:Y:S02]  /*56d0*/  IMAD.U32 R160, RZ, RZ, UR8 ;  /* 0x00000008ffa07e24 */ /* 0x000fe4000f8e00ff */
[----:B------:R-:W-:Y:S02]  /*56e0*/  IMAD.U32 R6, RZ, RZ, UR8 ;  /* 0x00000008ff067e24 */ /* 0x000fe4000f8e00ff */
[----:B------:R-:W-:Y:S02]  /*56f0*/  F2FP.F16.F32.PACK_AB R7, RZ, R7 ;  /* 0x00000007ff07723e */ /* 0x000fe400000000ff */
[----:B------:R-:W-:Y:S02]  /*5700*/  SHF.L.U32 R160, R160, 0x4, RZ ;  /* 0x00000004a0a07819 */ /* 0x000fe400000006ff */
[----:B------:R-:W-:Y:S02]  /*5710*/  SHF.L.U64.HI R158, R6, 0x4, R158 ;  /* 0x00000004069e7819 */ /* 0x000fe4000001029e */
[----:B------:R-:W-:-:S02]  /*5720*/  IADD3 R6, P2, R160, R4, RZ ;  /* 0x00000004a0067210 */ /* 0x000fc40007f5e0ff */
[----:B------:R-:W-:-:S03]  /*5730*/  PRMT R161, R7, 0x7610, R161 ;  /* 0x0000761007a17816 */ /* 0x000fc600000000a1 */
[----:B------:R-:W-:-:S05]  /*5740*/  IMAD.X R7, R158, 0x1, R5, P2 ;  /* 0x000000019e077824 */ /* 0x000fca00010e0605 */
[----:B------:R1:W-:Y:S01]  /*5750*/  @P1 STG.E.U16 desc[UR36][R6.64], R161 ;  /* 0x000000a106001986 */ /* 0x0003e2000c101524 */
[----:B------:R-:W-:Y:S05]  /*5760*/  @!P4 BRA `(.L_x_39) ;  /* 0x000000000004c947 */ /* 0x000fea0003800000 */
[----:B------:R2:W5:Y:S02]  /*5770*/  LDG.E.LTC128B.U16 R23, desc[UR36][R8.64+0x2] ;  /* 0x0000022408177981 */ /* 0x000564000c1e1520 */
.L_x_39:
[----:B------:R-:W-:Y:S05]  /*5780*/  BSYNC B1 ;  /* 0x0000000000017941 */ /* 0x000fea0003800000 */
.L_x_38:
[----:B------:R-:W3:Y:S01]  /*5790*/  LDL.LU R162, [R1+0xc] ;  /* 0x00000c0001a27983 */ /* 0x000ee20000300800 */
[----:B-1---5:R-:W-:Y:S01]  /*57a0*/  HADD2.F32 R161, -RZ, R23.H0_H0 ;  /* 0x20000017ffa17230 */ /* 0x022fe20000004100 */
[----:B------:R-:W-:Y:S01]  /*57b0*/  ISETP.GT.AND P1, PT, R0, 0x8, P3 ;  /* 0x000000080000780c */ /* 0x000fe20001f24270 */
[----:B------:R-:W-:Y:S03]  /*57c0*/  BSSY B1, `(.L_x_40) ;  /* 0x0000007000017945 */ /* 0x000fe60003800000 */
[----:B------:R-:W-:-:S04]  /*57d0*/  FMUL R161, R161, R16 ;  /* 0x00000010a1a17220 */ /* 0x000fc80000400000 */
[----:B---3--:R-:W-:-:S05]  /*57e0*/  FFMA R161, R162, R2, R161 ;  /* 0x00000002a2a17223 */ /* 0x008fca00000000a1 */
[----:B------:R-:W-:-:S05]  /*57f0*/  F2FP.F16.F32.PACK_AB R161, RZ, R161 ;  /* 0x000000a1ffa1723e */ /* 0x000fca00000000ff */
[----:B------:R1:W-:Y:S01]  /*5800*/  @P4 STG.E.U16 desc[UR36][R6.64+0x2], R161 ;  /* 0x000002a106004986 */ /* 0x0003e2000c101524 */
[----:B------:R-:W-:Y:S05]  /*5810*/  @!P1 BRA `(.L_x_41) ;  /* 0x0000000000049947 */ /* 0x000fea0003800000 */
[----:B------:R3:W5:Y:S02]  /*5820*/  LDG.E.LTC128B.U16 R23, desc[UR36][R10.64+0x10] ;  /* 0x000010240a177981 */ /* 0x000764000c1e1520 */
.L_x_41:
[----:B------:R-:W-:Y:S05]  /*5830*/  BSYNC B1 ;  /* 0x0000000000017941 */ /* 0x000fea0003800000 */
.L_x_40:
[----:B------:R-:W4:Y:S01]  /*5840*/  LDL.LU R162, [R1+0x10] ;  /* 0x0000100001a27983 */ /* 0x000f220000300800 */
[----:B-1---5:R-:W-:Y:S01]  /*5850*/  HADD2.F32 R161, -RZ, R23.H0_H0 ;  /* 0x20000017ffa17230 */ /* 0x022fe20000004100 */
[----:B------:R-:W-:Y:S01]  /*5860*/  ISETP.GT.AND P2, PT, R0, 0x9, P3 ;  /* 0x000000090000780c */ /* 0x000fe20001f44270 */
[----:B------:R-:W-:Y:S03]  /*5870*/  BSSY B1, `(.L_x_42) ;  /* 0x0000007000017945 */ /* 0x000fe60003800000 */
[----:B------:R-:W-:-:S04]  /*5880*/  FMUL R161, R161, R16 ;  /* 0x00000010a1a17220 */ /* 0x000fc80000400000 */
[----:B----4-:R-:W-:-:S05]  /*5890*/  FFMA R161, R162, R2, R161 ;  /* 0x00000002a2a17223 */ /* 0x010fca00000000a1 */
[----:B------:R-:W-:-:S05]  /*58a0*/  F2FP.F16.F32.PACK_AB R161, RZ, R161 ;  /* 0x000000a1ffa1723e */ /* 0x000fca00000000ff */
[----:B------:R1:W-:Y:S01]  /*58b0*/  @P1 STG.E.U16 desc[UR36][R4.64+0x10], R161 ;  /* 0x000010a104001986 */ /* 0x0003e2000c101524 */
[----:B------:R-:W-:Y:S05]  /*58c0*/  @!P2 BRA `(.L_x_43) ;  /* 0x000000000004a947 */ /* 0x000fea0003800000 */
[----:B------:R4:W5:Y:S02]  /*58d0*/  LDG.E.LTC128B.U16 R23, desc[UR36][R10.64+0x12] ;  /* 0x000012240a177981 */ /* 0x000964000c1e1520 */
.L_x_43:
[----:B------:R-:W-:Y:S05]  /*58e0*/  BSYNC B1 ;  /* 0x0000000000017941 */ /* 0x000fea0003800000 */
.L_x_42:
[----:B------:R-:W2:Y:S01]  /*58f0*/  LDL.LU R162, [R1+0x14] ;  /* 0x0000140001a27983 */ /* 0x000ea20000300800 */
[----:B-1---5:R-:W-:Y:S01]  /*5900*/  HADD2.F32 R161, -RZ, R23.H0_H0 ;  /* 0x20000017ffa17230 */ /* 0x022fe20000004100 */
[----:B------:R-:W-:Y:S01]  /*5910*/  ISETP.GT.AND P1, PT, R0, 0x8, P0 ;  /* 0x000000080000780c */ /* 0x000fe20000724270 */
[----:B------:R-:W-:Y:S03]  /*5920*/  BSSY B1, `(.L_x_44) ;  /* 0x0000007000017945 */ /* 0x000fe60003800000 */
[----:B------:R-:W-:-:S04]  /*5930*/  FMUL R161, R161, R16 ;  /* 0x00000010a1a17220 */ /* 0x000fc80000400000 */
[----:B--2---:R-:W-:-:S05]  /*5940*/  FFMA R161, R162, R2, R161 ;  /* 0x00000002a2a17223 */ /* 0x004fca00000000a1 */
[----:B------:R-:W-:-:S05]  /*5950*/  F2FP.F16.F32.PACK_AB R161, RZ, R161 ;  /* 0x000000a1ffa1723e */ /* 0x000fca00000000ff */
[----:B------:R1:W-:Y:S01]  /*5960*/  @P2 STG.E.U16 desc[UR36][R4.64+0x12], R161 ;  /* 0x000012a104002986 */ /* 0x0003e2000c101524 */
[----:B------:R-:W-:Y:S05]  /*5970*/  @!P1 BRA `(.L_x_45) ;  /* 0x0000000000049947 */ /* 0x000fea0003800000 */
[----:B------:R2:W5:Y:S02]  /*5980*/  LDG.E.LTC128B.U16 R23, desc[UR36][R8.64+0x10] ;  /* 0x0000102408177981 */ /* 0x000564000c1e1520 */
.L_x_45:
[----:B------:R-:W-:Y:S05]  /*5990*/  BSYNC B1 ;  /* 0x0000000000017941 */ /* 0x000fea0003800000 */
.L_x_44:
        /* <DEDUP_REMOVED lines=10> */
.L_x_47:
[----:B------:R-:W-:Y:S05]  /*5a40*/  BSYNC B1 ;  /* 0x0000000000017941 */ /* 0x000fea0003800000 */
.L_x_46:
        /* <DEDUP_REMOVED lines=10> */
.L_x_49:
[----:B------:R-:W-:Y:S05]  /*5af0*/  BSYNC B1 ;  /* 0x0000000000017941 */ /* 0x000fea0003800000 */
.L_x_48:
        /* <DEDUP_REMOVED lines=10> */
.L_x_51:
[----:B------:R-:W-:Y:S05]  /*5ba0*/  BSYNC B1 ;  /* 0x0000000000017941 */ /* 0x000fea0003800000 */
.L_x_50:
        /* <DEDUP_REMOVED lines=10> */
.L_x_53:
[----:B------:R-:W-:Y:S05]  /*5c50*/  BSYNC B1 ;  /* 0x0000000000017941 */ /* 0x000fea0003800000 */
.L_x_52:
        /* <DEDUP_REMOVED lines=10> */
.L_x_55:
[----:B------:R-:W-:Y:S05]  /*5d00*/  BSYNC B1 ;  /* 0x0000000000017941 */ /* 0x000fea0003800000 */
.L_x_54:
        /* <DEDUP_REMOVED lines=10> */
.L_x_57:
[----:B------:R-:W-:Y:S05]  /*5db0*/  BSYNC B1 ;  /* 0x0000000000017941 */ /* 0x000fea0003800000 */
.L_x_56:
        /* <DEDUP_REMOVED lines=10> */
.L_x_59:
[----:B------:R-:W-:Y:S05]  /*5e60*/  BSYNC B1 ;  /* 0x0000000000017941 */ /* 0x000fea0003800000 */
.L_x_58:
        /* <DEDUP_REMOVED lines=10> */
.L_x_61:
[----:B------:R-:W-:Y:S05]  /*5f10*/  BSYNC B1 ;  /* 0x0000000000017941 */ /* 0x000fea0003800000 */
.L_x_60:
        /* <DEDUP_REMOVED lines=10> */
.L_x_63:
[----:B------:R-:W-:Y:S05]  /*5fc0*/  BSYNC B1 ;  /* 0x0000000000017941 */ /* 0x000fea0003800000 */
.L_x_62:
        /* <DEDUP_REMOVED lines=10> */
.L_x_65:
[----:B------:R-:W-:Y:S05]  /*6070*/  BSYNC B1 ;  /* 0x0000000000017941 */ /* 0x000fea0003800000 */
.L_x_64:
        /* <DEDUP_REMOVED lines=10> */
.L_x_67:
[----:B------:R-:W-:Y:S05]  /*6120*/  BSYNC B1 ;  /* 0x0000000000017941 */ /* 0x000fea0003800000 */
.L_x_66:
        /* <DEDUP_REMOVED lines=10> */
.L_x_69:
[----:B------:R-:W-:Y:S05]  /*61d0*/  BSYNC B1 ;  /* 0x0000000000017941 */ /* 0x000fea0003800000 */
.L_x_68:
        /* <DEDUP_REMOVED lines=10> */
.L_x_71:
[----:B------:R-:W-:Y:S05]  /*6280*/  BSYNC B1 ;  /* 0x0000000000017941 */ /* 0x000fea0003800000 */
.L_x_70:
        /* <DEDUP_REMOVED lines=10> */
.L_x_73:
[----:B------:R-:W-:Y:S05]  /*6330*/  BSYNC B1 ;  /* 0x0000000000017941 */ /* 0x000fea0003800000 */
.L_x_72:
        /* <DEDUP_REMOVED lines=10> */
.L_x_75:
[----:B------:R-:W-:Y:S05]  /*63e0*/  BSYNC B1 ;  /* 0x0000000000017941 */ /* 0x000fea0003800000 */
.L_x_74:
        /* <DEDUP_REMOVED lines=10> */
.L_x_77:
[----:B------:R-:W-:Y:S05]  /*6490*/  BSYNC B1 ;  /* 0x0000000000017941 */ /* 0x000fea0003800000 */
.L_x_76:
        /* <DEDUP_REMOVED lines=10> */
.L_x_79:
[----:B------:R-:W-:Y:S05]  /*6540*/  BSYNC B1 ;  /* 0x0000000000017941 */ /* 0x000fea0003800000 */
.L_x_78:
        /* <DEDUP_REMOVED lines=10> */
.L_x_81:
[----:B------:R-:W-:Y:S05]  /*65f0*/  BSYNC B1 ;  /* 0x0000000000017941 */ /* 0x000fea0003800000 */
.L_x_80:
        /* <DEDUP_REMOVED lines=10> */
.L_x_83:
[----:B------:R-:W-:Y:S05]  /*66a0*/  BSYNC B1 ;  /* 0x0000000000017941 */ /* 0x000fea0003800000 */
.L_x_82:
        /* <DEDUP_REMOVED lines=10> */
.L_x_85:
[----:B------:R-:W-:Y:S05]  /*6750*/  BSYNC B1 ;  /* 0x0000000000017941 */ /* 0x000fea0003800000 */
.L_x_84:
        /* <DEDUP_REMOVED lines=10> */
.L_x_87:
[----:B------:R-:W-:Y:S05]  /*6800*/  BSYNC B1 ;  /* 0x0000000000017941 */ /* 0x000fea0003800000 */
.L_x_86:
        /* <DEDUP_REMOVED lines=10> */
.L_x_89:
[----:B------:R-:W-:Y:S05]  /*68b0*/  BSYNC B1 ;  /* 0x0000000000017941 */ /* 0x000fea0003800000 */
.L_x_88:
        /* <DEDUP_REMOVED lines=10> */
.L_x_91:
[----:B------:R-:W-:Y:S05]  /*6960*/  BSYNC B1 ;  /* 0x0000000000017941 */ /* 0x000fea0003800000 */
.L_x_90:
        /* <DEDUP_REMOVED lines=10> */
.L_x_93:
[----:B------:R-:W-:Y:S05]  /*6a10*/  BSYNC B1 ;  /* 0x0000000000017941 */ /* 0x000fea0003800000 */
.L_x_92:
        /* <DEDUP_REMOVED lines=10> */
.L_x_95:
[----:B------:R-:W-:Y:S05]  /*6ac0*/  BSYNC B1 ;  /* 0x0000000000017941 */ /* 0x000fea0003800000 */
.L_x_94:
        /* <DEDUP_REMOVED lines=10> */
.L_x_97:
[----:B------:R-:W-:Y:S05]  /*6b70*/  BSYNC B1 ;  /* 0x0000000000017941 */ /* 0x000fea0003800000 */
.L_x_96:
        /* <DEDUP_REMOVED lines=10> */
.L_x_99:
[----:B------:R-:W-:Y:S05]  /*6c20*/  BSYNC B1 ;  /* 0x0000000000017941 */ /* 0x000fea0003800000 */
.L_x_98:
        /* <DEDUP_REMOVED lines=10> */
.L_x_101:
[----:B------:R-:W-:Y:S05]  /*6cd0*/  BSYNC B1 ;  /* 0x0000000000017941 */ /* 0x000fea0003800000 */
.L_x_100:
        /* <DEDUP_REMOVED lines=10> */
.L_x_103:
[----:B------:R-:W-:Y:S05]  /*6d80*/  BSYNC B1 ;  /* 0x0000000000017941 */ /* 0x000fea0003800000 */
.L_x_102:
        /* <DEDUP_REMOVED lines=10> */
.L_x_105:
[----:B------:R-:W-:Y:S05]  /*6e30*/  BSYNC B1 ;  /* 0x0000000000017941 */ /* 0x000fea0003800000 */
.L_x_104:
        /* <DEDUP_REMOVED lines=10> */
.L_x_107:
[----:B------:R-:W-:Y:S05]  /*6ee0*/  BSYNC B1 ;  /* 0x0000000000017941 */ /* 0x000fea0003800000 */
.L_x_106:
        /* <DEDUP_REMOVED lines=10> */
.L_x_109:
[----:B------:R-:W-:Y:S05]  /*6f90*/  BSYNC B1 ;  /* 0x0000000000017941 */ /* 0x000fea0003800000 */
.L_x_108:
        /* <DEDUP_REMOVED lines=10> */
.L_x_111:
[----:B------:R-:W-:Y:S05]  /*7040*/  BSYNC B1 ;  /* 0x0000000000017941 */ /* 0x000fea0003800000 */
.L_x_110:
        /* <DEDUP_REMOVED lines=10> */
.L_x_113:
[----:B------:R-:W-:Y:S05]  /*70f0*/  BSYNC B1 ;  /* 0x0000000000017941 */ /* 0x000fea0003800000 */
.L_x_112:
        /* <DEDUP_REMOVED lines=10> */
.L_x_115:
[----:B------:R-:W-:Y:S05]  /*71a0*/  BSYNC B1 ;  /* 0x0000000000017941 */ /* 0x000fea0003800000 */
.L_x_114:
        /* <DEDUP_REMOVED lines=10> */
.L_x_117:
[----:B------:R-:W-:Y:S05]  /*7250*/  BSYNC B1 ;  /* 0x0000000000017941 */ /* 0x000fea0003800000 */
.L_x_116:
        /* <DEDUP_REMOVED lines=10> */
.L_x_119:
[----:B------:R-:W-:Y:S05]  /*7300*/  BSYNC B1 ;  /* 0x0000000000017941 */ /* 0x000fea0003800000 */
.L_x_118:
        /* <DEDUP_REMOVED lines=10> */
.L_x_121:
[----:B------:R-:W-:Y:S05]  /*73b0*/  BSYNC B1 ;  /* 0x0000000000017941 */ /* 0x000fea0003800000 */
.L_x_120:
        /* <DEDUP_REMOVED lines=10> */
.L_x_123:
[----:B------:R-:W-:Y:S05]  /*7460*/  BSYNC B1 ;  /* 0x0000000000017941 */ /* 0x000fea0003800000 */
.L_x_122:
        /* <DEDUP_REMOVED lines=10> */
.L_x_125:
[----:B------:R-:W-:Y:S05]  /*7510*/  BSYNC B1 ;  /* 0x0000000000017941 */ /* 0x000fea0003800000 */
.L_x_124:
        /* <DEDUP_REMOVED lines=10> */
.L_x_127:
[----:B------:R-:W-:Y:S05]  /*75c0*/  BSYNC B1 ;  /* 0x0000000000017941 */ /* 0x000fea0003800000 */
.L_x_126:
        /* <DEDUP_REMOVED lines=10> */
.L_x_129:
[----:B------:R-:W-:Y:S05]  /*7670*/  BSYNC B1 ;  /* 0x0000000000017941 */ /* 0x000fea0003800000 */
.L_x_128:
        /* <DEDUP_REMOVED lines=10> */
.L_x_131:
[----:B------:R-:W-:Y:S05]  /*7720*/  BSYNC B1 ;  /* 0x0000000000017941 */ /* 0x000fea0003800000 */
.L_x_130:
        /* <DEDUP_REMOVED lines=10> */
.L_x_133:
[----:B------:R-:W-:Y:S05]  /*77d0*/  BSYNC B1 ;  /* 0x0000000000017941 */ /* 0x000fea0003800000 */
.L_x_132:
        /* <DEDUP_REMOVED lines=10> */
.L_x_135:
[----:B------:R-:W-:Y:S05]  /*7880*/  BSYNC B1 ;  /* 0x0000000000017941 */ /* 0x000fea0003800000 */
.L_x_134:
        /* <DEDUP_REMOVED lines=10> */
.L_x_137:
[----:B------:R-:W-:Y:S05]  /*7930*/  BSYNC B1 ;  /* 0x0000000000017941 */ /* 0x000fea0003800000 */
.L_x_136:
        /* <DEDUP_REMOVED lines=10> */
.L_x_139:
[----:B------:R-:W-:Y:S05]  /*79e0*/  BSYNC B1 ;  /* 0x0000000000017941 */ /* 0x000fea0003800000 */
.L_x_138:
        /* <DEDUP_REMOVED lines=10> */
.L_x_141:
[----:B------:R-:W-:Y:S05]  /*7a90*/  BSYNC B1 ;  /* 0x0000000000017941 */ /* 0x000fea0003800000 */
.L_x_140:
        /* <DEDUP_REMOVED lines=10> */
.L_x_143:
[----:B------:R-:W-:Y:S05]  /*7b40*/  BSYNC B1 ;  /* 0x0000000000017941 */ /* 0x000fea0003800000 */
.L_x_142:
        /* <DEDUP_REMOVED lines=10> */
.L_x_145:
[----:B------:R-:W-:Y:S05]  /*7bf0*/  BSYNC B1 ;  /* 0x0000000000017941 */ /* 0x000fea0003800000 */
.L_x_144:
        /* <DEDUP_REMOVED lines=10> */
.L_x_147:
[----:B------:R-:W-:Y:S05]  /*7ca0*/  BSYNC B1 ;  /* 0x0000000000017941 */ /* 0x000fea0003800000 */
.L_x_146:
        /* <DEDUP_REMOVED lines=10> */
.L_x_149:
[----:B------:R-:W-:Y:S05]  /*7d50*/  BSYNC B1 ;  /* 0x0000000000017941 */ /* 0x000fea0003800000 */
.L_x_148:
        /* <DEDUP_REMOVED lines=10> */
.L_x_151:
[----:B------:R-:W-:Y:S05]  /*7e00*/  BSYNC B1 ;  /* 0x0000000000017941 */ /* 0x000fea0003800000 */
.L_x_150:
        /* <DEDUP_REMOVED lines=10> */
.L_x_153:
[----:B------:R-:W-:Y:S05]  /*7eb0*/  BSYNC B1 ;  /* 0x0000000000017941 */ /* 0x000fea0003800000 */
.L_x_152:
        /* <DEDUP_REMOVED lines=10> */
.L_x_155:
[----:B------:R-:W-:Y:S05]  /*7f60*/  BSYNC B1 ;  /* 0x0000000000017941 */ /* 0x000fea0003800000 */
.L_x_154:
        /* <DEDUP_REMOVED lines=10> */
.L_x_157:
[----:B------:R-:W-:Y:S05]  /*8010*/  BSYNC B1 ;  /* 0x0000000000017941 */ /* 0x000fea0003800000 */
.L_x_156:
        /* <DEDUP_REMOVED lines=10> */
.L_x_159:
[----:B------:R-:W-:Y:S05]  /*80c0*/  BSYNC B1 ;  /* 0x0000000000017941 */ /* 0x000fea0003800000 */
.L_x_158:
        /* <DEDUP_REMOVED lines=10> */
.L_x_161:
[----:B------:R-:W-:Y:S05]  /*8170*/  BSYNC B1 ;  /* 0x0000000000017941 */ /* 0x000fea0003800000 */
.L_x_160:
        /* <DEDUP_REMOVED lines=10> */
.L_x_163:
[----:B------:R-:W-:Y:S05]  /*8220*/  BSYNC B1 ;  /* 0x0000000000017941 */ /* 0x000fea0003800000 */
.L_x_162:
        /* <DEDUP_REMOVED lines=10> */
.L_x_165:
[----:B------:R-:W-:Y:S05]  /*82d0*/  BSYNC B1 ;  /* 0x0000000000017941 */ /* 0x000fea0003800000 */
.L_x_164:
        /* <DEDUP_REMOVED lines=10> */
.L_x_167:
[----:B------:R-:W-:Y:S05]  /*8380*/  BSYNC B1 ;  /* 0x0000000000017941 */ /* 0x000fea0003800000 */
.L_x_166:
        /* <DEDUP_REMOVED lines=10> */
.L_x_169:
[----:B------:R-:W-:Y:S05]  /*8430*/  BSYNC B1 ;  /* 0x0000000000017941 */ /* 0x000fea0003800000 */
.L_x_168:
        /* <DEDUP_REMOVED lines=10> */
.L_x_171:
[----:B------:R-:W-:Y:S05]  /*84e0*/  BSYNC B1 ;  /* 0x0000000000017941 */ /* 0x000fea0003800000 */
.L_x_170:
        /* <DEDUP_REMOVED lines=10> */
.L_x_173:
[----:B------:R-:W-:Y:S05]  /*8590*/  BSYNC B1 ;  /* 0x0000000000017941 */ /* 0x000fea0003800000 */
.L_x_172:
        /* <DEDUP_REMOVED lines=10> */
.L_x_175:
[----:B------:R-:W-:Y:S05]  /*8640*/  BSYNC B1 ;  /* 0x0000000000017941 */ /* 0x000fea0003800000 */
.L_x_174:
        /* <DEDUP_REMOVED lines=10> */
.L_x_177:
[----:B------:R-:W-:Y:S05]  /*86f0*/  BSYNC B1 ;  /* 0x0000000000017941 */ /* 0x000fea0003800000 */
.L_x_176:
        /* <DEDUP_REMOVED lines=10> */
.L_x_179:
[----:B------:R-:W-:Y:S05]  /*87a0*/  BSYNC B1 ;  /* 0x0000000000017941 */ /* 0x000fea0003800000 */
.L_x_178:
        /* <DEDUP_REMOVED lines=10> */
.L_x_181:
[----:B------:R-:W-:Y:S05]  /*8850*/  BSYNC B1 ;  /* 0x0000000000017941 */ /* 0x000fea0003800000 */
.L_x_180:
        /* <DEDUP_REMOVED lines=10> */
.L_x_183:
[----:B------:R-:W-:Y:S05]  /*8900*/  BSYNC B1 ;  /* 0x0000000000017941 */ /* 0x000fea0003800000 */
.L_x_182:
        /* <DEDUP_REMOVED lines=10> */
.L_x_185:
[----:B------:R-:W-:Y:S05]  /*89b0*/  BSYNC B1 ;  /* 0x0000000000017941 */ /* 0x000fea0003800000 */
.L_x_184:
        /* <DEDUP_REMOVED lines=10> */
.L_x_187:
[----:B------:R-:W-:Y:S05]  /*8a60*/  BSYNC B1 ;  /* 0x0000000000017941 */ /* 0x000fea0003800000 */
.L_x_186:
        /* <DEDUP_REMOVED lines=10> */
.L_x_189:
[----:B------:R-:W-:Y:S05]  /*8b10*/  BSYNC B1 ;  /* 0x0000000000017941 */ /* 0x000fea0003800000 */
.L_x_188:
        /* <DEDUP_REMOVED lines=10> */
.L_x_191:
[----:B------:R-:W-:Y:S05]  /*8bc0*/  BSYNC B1 ;  /* 0x0000000000017941 */ /* 0x000fea0003800000 */
.L_x_190:
        /* <DEDUP_REMOVED lines=10> */
.L_x_193:
[----:B------:R-:W-:Y:S05]  /*8c70*/  BSYNC B1 ;  /* 0x0000000000017941 */ /* 0x000fea0003800000 */
.L_x_192:
        /* <DEDUP_REMOVED lines=10> */
.L_x_195:
[----:B------:R-:W-:Y:S05]  /*8d20*/  BSYNC B1 ;  /* 0x0000000000017941 */ /* 0x000fea0003800000 */
.L_x_194:
        /* <DEDUP_REMOVED lines=10> */
.L_x_197:
[----:B------:R-:W-:Y:S05]  /*8dd0*/  BSYNC B1 ;  /* 0x0000000000017941 */ /* 0x000fea0003800000 */
.L_x_196:
        /* <DEDUP_REMOVED lines=10> */
.L_x_199:
[----:B------:R-:W-:Y:S05]  /*8e80*/  BSYNC B1 ;  /* 0x0000000000017941 */ /* 0x000fea0003800000 */
.L_x_198:
        /* <DEDUP_REMOVED lines=10> */
.L_x_201:
[----:B------:R-:W-:Y:S05]  /*8f30*/  BSYNC B1 ;  /* 0x0000000000017941 */ /* 0x000fea0003800000 */
.L_x_200:
        /* <DEDUP_REMOVED lines=10> */
.L_x_203:
[----:B------:R-:W-:Y:S05]  /*8fe0*/  BSYNC B1 ;  /* 0x0000000000017941 */ /* 0x000fea0003800000 */
.L_x_202:
        /* <DEDUP_REMOVED lines=10> */
.L_x_205:
[----:B------:R-:W-:Y:S05]  /*9090*/  BSYNC B1 ;  /* 0x0000000000017941 */ /* 0x000fea0003800000 */
.L_x_204:
        /* <DEDUP_REMOVED lines=10> */
.L_x_207:
[----:B------:R-:W-:Y:S05]  /*9140*/  BSYNC B1 ;  /* 0x0000000000017941 */ /* 0x000fea0003800000 */
.L_x_206:
        /* <DEDUP_REMOVED lines=10> */
.L_x_209:
[----:B------:R-:W-:Y:S05]  /*91f0*/  BSYNC B1 ;  /* 0x0000000000017941 */ /* 0x000fea0003800000 */
.L_x_208:
        /* <DEDUP_REMOVED lines=10> */
.L_x_211:
[----:B------:R-:W-:Y:S05]  /*92a0*/  BSYNC B1 ;  /* 0x0000000000017941 */ /* 0x000fea0003800000 */
.L_x_210:
        /* <DEDUP_REMOVED lines=10> */
.L_x_213:
[----:B------:R-:W-:Y:S05]  /*9350*/  BSYNC B1 ;  /* 0x0000000000017941 */ /* 0x000fea0003800000 */
.L_x_212:
        /* <DEDUP_REMOVED lines=10> */
.L_x_215:
[----:B------:R-:W-:Y:S05]  /*9400*/  BSYNC B1 ;  /* 0x0000000000017941 */ /* 0x000fea0003800000 */
.L_x_214:
        /* <DEDUP_REMOVED lines=10> */
.L_x_217:
[----:B------:R-:W-:Y:S05]  /*94b0*/  BSYNC B1 ;  /* 0x0000000000017941 */ /* 0x000fea0003800000 */
.L_x_216:
        /* <DEDUP_REMOVED lines=10> */
.L_x_219:
[----:B------:R-:W-:Y:S05]  /*9560*/  BSYNC B1 ;  /* 0x0000000000017941 */ /* 0x000fea0003800000 */
.L_x_218:
        /* <DEDUP_REMOVED lines=10> */
.L_x_221:
[----:B------:R-:W-:Y:S05]  /*9610*/  BSYNC B1 ;  /* 0x0000000000017941 */ /* 0x000fea0003800000 */
.L_x_220:
        /* <DEDUP_REMOVED lines=10> */
.L_x_223:
[----:B------:R-:W-:Y:S05]  /*96c0*/  BSYNC B1 ;  /* 0x0000000000017941 */ /* 0x000fea0003800000 */
.L_x_222:
        /* <DEDUP_REMOVED lines=10> */
.L_x_225:
[----:B------:R-:W-:Y:S05]  /*9770*/  BSYNC B1 ;  /* 0x0000000000017941 */ /* 0x000fea0003800000 */
.L_x_224:
        /* <DEDUP_REMOVED lines=10> */
.L_x_227:
[----:B------:R-:W-:Y:S05]  /*9820*/  BSYNC B1 ;  /* 0x0000000000017941 */ /* 0x000fea0003800000 */
.L_x_226:
        /* <DEDUP_REMOVED lines=10> */
.L_x_229:
[----:B------:R-:W-:Y:S05]  /*98d0*/  BSYNC B1 ;  /* 0x0000000000017941 */ /* 0x000fea0003800000 */
.L_x_228:
        /* <DEDUP_REMOVED lines=10> */
.L_x_231:
[----:B------:R-:W-:Y:S05]  /*9980*/  BSYNC B1 ;  /* 0x0000000000017941 */ /* 0x000fea0003800000 */
.L_x_230:
        /* <DEDUP_REMOVED lines=10> */
.L_x_233:
[----:B------:R-:W-:Y:S05]  /*9a30*/  BSYNC B1 ;  /* 0x0000000000017941 */ /* 0x000fea0003800000 */
.L_x_232:
        /* <DEDUP_REMOVED lines=10> */
.L_x_235:
[----:B------:R-:W-:Y:S05]  /*9ae0*/  BSYNC B1 ;  /* 0x0000000000017941 */ /* 0x000fea0003800000 */
.L_x_234:
        /* <DEDUP_REMOVED lines=10> */
.L_x_237:
[----:B------:R-:W-:Y:S05]  /*9b90*/  BSYNC B1 ;  /* 0x0000000000017941 */ /* 0x000fea0003800000 */
.L_x_236:
        /* <DEDUP_REMOVED lines=10> */
.L_x_239:
[----:B------:R-:W-:Y:S05]  /*9c40*/  BSYNC B1 ;  /* 0x0000000000017941 */ /* 0x000fea0003800000 */
.L_x_238:
        /* <DEDUP_REMOVED lines=10> */
.L_x_241:
[----:B------:R-:W-:Y:S05]  /*9cf0*/  BSYNC B1 ;  /* 0x0000000000017941 */ /* 0x000fea0003800000 */
.L_x_240:
        /* <DEDUP_REMOVED lines=10> */
.L_x_243:
[----:B------:R-:W-:Y:S05]  /*9da0*/  BSYNC B1 ;  /* 0x0000000000017941 */ /* 0x000fea0003800000 */
.L_x_242:
        /* <DEDUP_REMOVED lines=10> */
.L_x_245:
[----:B------:R-:W-:Y:S05]  /*9e50*/  BSYNC B1 ;  /* 0x0000000000017941 */ /* 0x000fea0003800000 */
.L_x_244:
        /* <DEDUP_REMOVED lines=10> */
.L_x_247:
[----:B------:R-:W-:Y:S05]  /*9f00*/  BSYNC B1 ;  /* 0x0000000000017941 */ /* 0x000fea0003800000 */
.L_x_246:
        /* <DEDUP_REMOVED lines=10> */
.L_x_249:
[----:B------:R-:W-:Y:S05]  /*9fb0*/  BSYNC B1 ;  /* 0x0000000000017941 */ /* 0x000fea0003800000 */
.L_x_248:
        /* <DEDUP_REMOVED lines=10> */
.L_x_251:
[----:B------:R-:W-:Y:S05]  /*a060*/  BSYNC B1 ;  /* 0x0000000000017941 */ /* 0x000fea0003800000 */
.L_x_250:
        /* <DEDUP_REMOVED lines=10> */
.L_x_253:
[----:B------:R-:W-:Y:S05]  /*a110*/  BSYNC B1 ;  /* 0x0000000000017941 */ /* 0x000fea0003800000 */
.L_x_252:
        /* <DEDUP_REMOVED lines=10> */
.L_x_255:
[----:B------:R-:W-:Y:S05]  /*a1c0*/  BSYNC B1 ;  /* 0x0000000000017941 */ /* 0x000fea0003800000 */
.L_x_254:
        /* <DEDUP_REMOVED lines=10> */
.L_x_257:
[----:B------:R-:W-:Y:S05]  /*a270*/  BSYNC B1 ;  /* 0x0000000000017941 */ /* 0x000fea0003800000 */
.L_x_256:
        /* <DEDUP_REMOVED lines=10> */
.L_x_259:
[----:B------:R-:W-:Y:S05]  /*a320*/  BSYNC B1 ;  /* 0x0000000000017941 */ /* 0x000fea0003800000 */
.L_x_258:
        /* <DEDUP_REMOVED lines=10> */
.L_x_261:
[----:B------:R-:W-:Y:S05]  /*a3d0*/  BSYNC B1 ;  /* 0x0000000000017941 */ /* 0x000fea0003800000 */
.L_x_260:
        /* <DEDUP_REMOVED lines=10> */
.L_x_263:
[----:B------:R-:W-:Y:S05]  /*a480*/  BSYNC B1 ;  /* 0x0000000000017941 */ /* 0x000fea0003800000 */
.L_x_262:
        /* <DEDUP_REMOVED lines=10> */
.L_x_265:
[----:B------:R-:W-:Y:S05]  /*a530*/  BSYNC B1 ;  /* 0x0000000000017941 */ /* 0x000fea0003800000 */
.L_x_264:
        /* <DEDUP_REMOVED lines=10> */
.L_x_267:
[----:B------:R-:W-:Y:S05]  /*a5e0*/  BSYNC B1 ;  /* 0x0000000000017941 */ /* 0x000fea0003800000 */
.L_x_266:
        /* <DEDUP_REMOVED lines=10> */
.L_x_269:
[----:B------:R-:W-:Y:S05]  /*a690*/  BSYNC B1 ;  /* 0x0000000000017941 */ /* 0x000fea0003800000 */
.L_x_268:
        /* <DEDUP_REMOVED lines=10> */
.L_x_271:
[----:B------:R-:W-:Y:S05]  /*a740*/  BSYNC B1 ;  /* 0x0000000000017941 */ /* 0x000fea0003800000 */
.L_x_270:
        /* <DEDUP_REMOVED lines=10> */
.L_x_273:
[----:B------:R-:W-:Y:S05]  /*a7f0*/  BSYNC B1 ;  /* 0x0000000000017941 */ /* 0x000fea0003800000 */
.L_x_272:
        /* <DEDUP_REMOVED lines=10> */
.L_x_275:
[----:B------:R-:W-:Y:S05]  /*a8a0*/  BSYNC B1 ;  /* 0x0000000000017941 */ /* 0x000fea0003800000 */
.L_x_274:
        /* <DEDUP_REMOVED lines=10> */
.L_x_277:
[----:B------:R-:W-:Y:S05]  /*a950*/  BSYNC B1 ;  /* 0x0000000000017941 */ /* 0x000fea0003800000 */
.L_x_276:
        /* <DEDUP_REMOVED lines=10> */
.L_x_279:
[----:B------:R-:W-:Y:S05]  /*aa00*/  BSYNC B1 ;  /* 0x0000000000017941 */ /* 0x000fea0003800000 */
.L_x_278:
        /* <DEDUP_REMOVED lines=10> */
.L_x_281:
[----:B------:R-:W-:Y:S05]  /*aab0*/  BSYNC B1 ;  /* 0x0000000000017941 */ /* 0x000fea0003800000 */
.L_x_280:
        /* <DEDUP_REMOVED lines=10> */
.L_x_283:
[----:B------:R-:W-:Y:S05]  /*ab60*/  BSYNC B1 ;  /* 0x0000000000017941 */ /* 0x000fea0003800000 */
.L_x_282:
[----:B0-234-:R-:W2:Y:S01]  /*ab70*/  LDL.LU R10, [R1+0x1f4] ;  /* 0x0001f400010a7983 */ /* 0x01dea20000300800 */
[----:B-----5:R-:W-:Y:S01]  /*ab80*/  HADD2.F32 R11, -RZ, R23.H0_H0 ;  /* 0x20000017ff0b7230 */ /* 0x020fe20000004100 */
        /* <DEDUP_REMOVED lines=8> */
.L_x_285:
[----:B------:R-:W-:Y:S05]  /*ac10*/  BSYNC B1 ;  /* 0x0000000000017941 */ /* 0x000fea0003800000 */
.L_x_284:
[----:B------:R-:W3:Y:S01]  /*ac20*/  LDL.LU R10, [R1+0x1f8] ;  /* 0x0001f800010a7983 */ /* 0x000ee20000300800 */
[----:B0----5:R-:W-:Y:S01]  /*ac30*/  HADD2.F32 R11, -RZ, R23.H0_H0 ;  /* 0x20000017ff0b7230 */ /* 0x021fe20000004100 */
[----:B------:R-:W-:Y:S01]  /*ac40*/  ISETP.GT.AND P1, PT, R0, 0xf9, P0 ;  /* 0x000000f90000780c */ /* 0x000fe20000724270 */
[----:B------:R-:W-:Y:S01]  /*ac50*/  BSSY B1, `(.L_x_286) ;  /* 0x000000a000017945 */ /* 0x000fe20003800000 */
[----:B------:R-:W-:Y:S02]  /*ac60*/  IADD3 R169, P0, R3, 0x80, RZ ;  /* 0x0000008003a97810 */ /* 0x000fe40007f1e0ff */
[----:B------:R-:W-:-:S04]  /*ac70*/  FMUL R11, R11, R16 ;  /* 0x000000100b0b7220 */ /* 0x000fc80000400000 */
[----:B---3--:R-:W-:-:S05]  /*ac80*/  FFMA R11, R10, R2, R11 ;  /* 0x000000020a0b7223 */ /* 0x008fca000000000b */
[----:B------:R-:W-:-:S04]  /*ac90*/  F2FP.F16.F32.PACK_AB R11, RZ, R11 ;  /* 0x0000000bff0b723e */ /* 0x000fc800000000ff */
[----:B------:R-:W-:Y:S01]  /*aca0*/  PRMT R3, R11, 0x7610, R3 ;  /* 0x000076100b037816 */ /* 0x000fe20000000003 */
[----:B------:R-:W-:-:S04]  /*acb0*/  IMAD.X R11, RZ, RZ, UR7, P0 ;  /* 0x00000007ff0b7e24 */ /* 0x000fc800080e06ff */
[----:B------:R0:W-:Y:S01]  /*acc0*/  @P2 STG.E.U16 desc[UR36][R6.64+0x1f0], R3 ;  /* 0x0001f00306002986 */ /* 0x0001e2000c101524 */
[----:B------:R-:W-:Y:S05]  /*acd0*/  @!P1 BRA `(.L_x_287) ;  /* 0x0000000000049947 */ /* 0x000fea0003800000 */
[----:B------:R3:W5:Y:S02]  /*ace0*/  LDG.E.LTC128B.U16 R23, desc[UR36][R8.64+0x1f2] ;  /* 0x0001f22408177981 */ /* 0x000764000c1e1520 */
.L_x_287:
[----:B------:R-:W-:Y:S05]  /*acf0*/  BSYNC B1 ;  /* 0x0000000000017941 */ /* 0x000fea0003800000 */
.L_x_286:
[----:B------:R-:W4:Y:S01]  /*ad00*/  LDL.LU R10, [R1+0x1fc] ;  /* 0x0001fc00010a7983 */ /* 0x000f220000300800 */
[----:B0----5:R-:W-:Y:S01]  /*ad10*/  HADD2.F32 R3, -RZ, R23.H0_H0 ;  /* 0x20000017ff037230 */ /* 0x021fe20000004100 */
[----:B------:R-:W-:Y:S01]  /*ad20*/  ISETP.GT.AND P0, PT, R153, 0x80, PT ;  /* 0x000000809900780c */ /* 0x000fe20003f04270 */
[----:B--23--:R-:W-:-:S03]  /*ad30*/  IMAD R8, R11, R14, RZ ;  /* 0x0000000e0b087224 */ /* 0x00cfc600078e02ff */
[----:B------:R-:W-:Y:S01]  /*ad40*/  FMUL R3, R3, R16 ;  /* 0x0000001003037220 */ /* 0x000fe20000400000 */
[C---:B------:R-:W-:Y:S01]  /*ad50*/  IMAD R167, R169.reuse, R15, R8 ;  /* 0x0000000fa9a77224 */ /* 0x040fe200078e0208 */
[----:B------:R-:W-:Y:S01]  /*ad60*/  ISETP.GT.AND P3, PT, R0, RZ, P0 ;  /* 0x000000ff0000720c */ /* 0x000fe20000764270 */
[----:B------:R-:W-:-:S04]  /*ad70*/  IMAD.WIDE.U32 R8, R169, R14, R20 ;  /* 0x0000000ea9087225 */ /* 0x000fc800078e0014 */
[----:B------:R-:W-:Y:S02]  /*ad80*/  IMAD.IADD R9, R9, 0x1, R167 ;  /* 0x0000000109097824 */ /* 0x000fe400078e02a7 */
[----:B----4-:R-:W-:Y:S01]  /*ad90*/  FFMA R3, R10, R2, R3 ;  /* 0x000000020a037223 */ /* 0x010fe20000000003 */
[----:B------:R-:W-:-:S04]  /*ada0*/  LEA R10, P2, R8, R12, 0x1 ;  /* 0x0000000c080a7211 */ /* 0x000fc800078408ff */
[----:B------:R-:W-:Y:S02]  /*adb0*/  F2FP.F16.F32.PACK_AB R3, RZ, R3 ;  /* 0x00000003ff03723e */ /* 0x000fe400000000ff */
[--C-:B------:R-:W-:Y:S02]  /*adc0*/  LEA.HI.X R11, R8, R13, R9.reuse, 0x1, P2 ;  /* 0x0000000d080b7211 */ /* 0x100fe400010f0c09 */
[----:B------:R-:W-:-:S05]  /*add0*/  PRMT R9, R3, 0x7610, R9 ;  /* 0x0000761003097816 */ /* 0x000fca0000000009 */
[----:B------:R0:W-:Y:S04]  /*ade0*/  @P1 STG.E.U16 desc[UR36][R6.64+0x1f2], R9 ;  /* 0x0001f20906001986 */ /* 0x0001e8000c101524 */
[----:B------:R-:W2:Y:S01]  /*adf0*/  @P3 LDG.E.LTC128B.U16 R23, desc[UR36][R10.64] ;  /* 0x000000240a173981 */ /* 0x000ea2000c1e1520 */
[----:B-1----:R-:W-:Y:S01]  /*ae00*/  MOV R161, UR8 ;  /* 0x0000000800a17c02 */ /* 0x002fe20008000f00 */
[----:B------:R-:W-:Y:S01]  /*ae10*/  IMAD.U32 R165, RZ, RZ, UR8 ;  /* 0x00000008ffa57e24 */ /* 0x000fe2000f8e00ff */
[----:B------:R-:W-:Y:S01]  /*ae20*/  ISETP.GT.AND P2, PT, R0, 0x1, P0 ;  /* 0x000000010000780c */ /* 0x000fe20000744270 */
[----:B------:R-:W-:Y:S01]  /*ae30*/  IMAD.U32 R164, RZ, RZ, UR9 ;  /* 0x00000009ffa47e24 */ /* 0x000fe2000f8e00ff */
[----:B------:R-:W-:Y:S01]  /*ae40*/  BSSY B1, `(.L_x_288) ;  /* 0x0000012000017945 */ /* 0x000fe20003800000 */
[----:B------:R-:W-:-:S02]  /*ae50*/  IMAD.SHL.U32 R161, R161, 0x100, RZ ;  /* 0x00000100a1a17824 */ /* 0x000fc400078e00ff */
[----:B0-----:R-:W-:Y:S01]  /*ae60*/  IMAD.WIDE.U32 R8, R169, R14, R18 ;  /* 0x0000000ea9087225 */ /* 0x001fe200078e0012 */
[----:B------:R-:W-:-:S03]  /*ae70*/  SHF.L.U64.HI R165, R165, 0x8, R164 ;  /* 0x00000008a5a57819 */ /* 0x000fc600000102a4 */
[----:B------:R-:W-:Y:S02]  /*ae80*/  IMAD.IADD R9, R167, 0x1, R9 ;  /* 0x00000001a7097824 */ /* 0x000fe400078e0209 */
[----:B------:R-:W-:Y:S01]  /*ae90*/  IMAD.WIDE.U32 R162, R22, UR43, R8 ;  /* 0x0000002b16a27c25 */ /* 0x000fe2000f8e0008 */
[----:B------:R-:W-:-:S03]  /*aea0*/  IADD3 R8, P1, R161, R4, RZ ;  /* 0x00000004a1087210 */ /* 0x000fc60007f3e0ff */
[----:B------:R-:W-:Y:S01]  /*aeb0*/  IMAD.IADD R7, R159, 0x1, R163 ;  /* 0x000000019f077824 */ /* 0x000fe200078e02a3 */
[----:B------:R-:W-:Y:S02]  /*aec0*/  IADD3.X R9, R165, R5, RZ, P1, !PT ;  /* 0x00000005a5097210 */ /* 0x000fe40000ffe4ff */
[----:B------:R-:W-:-:S04]  /*aed0*/  LEA R6, P4, R162, R12, 0x1 ;  /* 0x0000000ca2067211 */ /* 0x000fc800078808ff */
[----:B------:R-:W-:Y:S01]  /*aee0*/  LEA.HI.X R7, R162, R13, R7, 0x1, P4 ;  /* 0x0000000da2077211 */ /* 0x000fe200020f0c07 */
[----:B--2---:R-:W-:-:S05]  /*aef0*/  HADD2.F32 R3, -RZ, R23.H0_H0 ;  /* 0x20000017ff037230 */ /* 0x004fca0000004100 */
[----:B------:R-:W-:-:S04]  /*af00*/  FMUL R3, R3, R16 ;  /* 0x0000001003037220 */ /* 0x000fc80000400000 */
[----:B------:R-:W-:-:S05]  /*af10*/  FFMA R3, R24, R2, R3 ;  /* 0x0000000218037223 */ /* 0x000fca0000000003 */
[----:B------:R-:W-:-:S05]  /*af20*/  F2FP.F16.F32.PACK_AB R3, RZ, R3 ;  /* 0x00000003ff03723e */ /* 0x000fca00000000ff */
[----:B------:R0:W-:Y:S01]  /*af30*/  @P3 STG.E.U16 desc[UR36][R8.64], R3 ;  /* 0x0000000308003986 */ /* 0x0001e2000c101524 */
[----:B------:R-:W-:Y:S05]  /*af40*/  @!P2 BRA `(.L_x_289) ;  /* 0x000000000004a947 */ /* 0x000fea0003800000 */
[----:B------:R1:W5:Y:S02]  /*af50*/  LDG.E.LTC128B.U16 R23, desc[UR36][R6.64+0x2] ;  /* 0x0000022406177981 */ /* 0x000364000c1e1520 */
.L_x_289:
[----:B------:R-:W-:Y:S05]  /*af60*/  BSYNC B1 ;  /* 0x0000000000017941 */ /* 0x000fea0003800000 */
.L_x_288:
[----:B0----5:R-:W-:Y:S01]  /*af70*/  HADD2.F32 R3, -RZ, R23.H0_H0 ;  /* 0x20000017ff037230 */ /* 0x021fe20000004100 */
[----:B------:R-:W-:Y:S01]  /*af80*/  ISETP.GT.AND P1, PT, R153, 0x88, PT ;  /* 0x000000889900780c */ /* 0x000fe20003f24270 */
[----:B------:R-:W-:Y:S01]  /*af90*/  IMAD.WIDE.U32 R14, R169, R14, R156 ;  /* 0x0000000ea90e7225 */ /* 0x000fe200078e009c */
[----:B------:R-:W-:Y:S03]  /*afa0*/  BSSY B1, `(.L_x_290) ;  /* 0x0000010000017945 */ /* 0x000fe60003800000 */
[----:B------:R-:W-:Y:S01]  /*afb0*/  FMUL R10, R3, R16 ;  /* 0x00000010030a7220 */ /* 0x000fe20000400000 */
[----:B------:R-:W-:Y:S01]  /*afc0*/  IMAD.IADD R167, R167, 0x1, R15 ;  /* 0x00000001a7a77824 */ /* 0x000fe200078e020f */
[----:B------:R-:W-:Y:S02]  /*afd0*/  IADD3 R154, P5, R154, R14, RZ ;  /* 0x0000000e9a9a7210 */ /* 0x000fe40007fbe0ff */
[----:B------:R-:W-:Y:S01]  /*afe0*/  FFMA R10, R25, R2, R10 ;  /* 0x00000002190a7223 */ /* 0x000fe2000000000a */
[----:B------:R-:W-:-:S02]  /*aff0*/  ISETP.GT.AND P3, PT, R0, RZ, P1 ;  /* 0x000000ff0000720c */ /* 0x000fc40000f64270 */
[--C-:B------:R-:W-:Y:S01]  /*b000*/  IMAD.X R20, R167, 0x1, R21.reuse, P5 ;  /* 0x00000001a7147824 */ /* 0x100fe200028e0615 */
[----:B------:R-:W-:Y:S02]  /*b010*/  IADD3 R14, P4, R18, R14, RZ ;  /* 0x0000000e120e7210 */ /* 0x000fe40007f9e0ff */
[----:B------:R-:W-:Y:S02]  /*b020*/  F2FP.F16.F32.PACK_AB R3, RZ, R10 ;  /* 0x0000000aff03723e */ /* 0x000fe400000000ff */
[C---:B------:R-:W-:Y:S02]  /*b030*/  LEA R10, P5, R154.reuse, R12, 0x1 ;  /* 0x0000000c9a0a7211 */ /* 0x040fe400078a08ff */
[----:B------:R-:W-:Y:S02]  /*b040*/  PRMT R21, R3, 0x7610, R21 ;  /* 0x0000761003157816 */ /* 0x000fe40000000015 */
[----:B------:R-:W-:Y:S02]  /*b050*/  LEA.HI.X R11, R154, R13, R20, 0x1, P5 ;  /* 0x0000000d9a0b7211 */ /* 0x000fe400028f0c14 */
[----:B------:R-:W-:Y:S01]  /*b060*/  PRMT R3, R23, 0x7610, R3 ;  /* 0x0000761017037816 */ /* 0x000fe20000000003 */
[----:B------:R0:W-:Y:S01]  /*b070*/  @P2 STG.E.U16 desc[UR36][R8.64+0x2], R21 ;  /* 0x0000021508002986 */ /* 0x0001e2000c101524 */
[----:B------:R-:W-:Y:S05]  /*b080*/  @!P3 BRA `(.L_x_291) ;  /* 0x000000000004b947 */ /* 0x000fea0003800000 */
[----:B------:R2:W5:Y:S02]  /*b090*/  LDG.E.LTC128B.U16 R3, desc[UR36][R10.64] ;  /* 0x000000240a037981 */ /* 0x000564000c1e1520 */
.L_x_291:
[----:B------:R-:W-:Y:S05]  /*b0a0*/  BSYNC B1 ;  /* 0x0000000000017941 */ /* 0x000fea0003800000 */
.L_x_290:
[----:B--2--5:R-:W-:Y:S01]  /*b0b0*/  HADD2.F32 R11, -RZ, R3.H0_H0 ;  /* 0x20000003ff0b7230 */ /* 0x024fe20000004100 */
[----:B------:R-:W-:Y:S01]  /*b0c0*/  ISETP.GT.AND P2, PT, R0, 0x1, P1 ;  /* 0x000000010000780c */ /* 0x000fe20000f44270 */
[----:B------:R-:W-:Y:S01]  /*b0d0*/  IMAD.X R15, R19, 0x1, R167, P4 ;  /* 0x00000001130f7824 */ /* 0x000fe200020e06a7 */
[----:B------:R-:W-:Y:S01]  /*b0e0*/  IADD3 R10, P4, R8, R160, RZ ;  /* 0x000000a0080a7210 */ /* 0x000fe20007f9e0ff */
[----:B------:R-:W-:Y:S01]  /*b0f0*/  BSSY B1, `(.L_x_292) ;  /* 0x000000c000017945 */ /* 0x000fe20003800000 */
[----:B------:R-:W-:Y:S01]  /*b100*/  FMUL R11, R11, R16 ;  /* 0x000000100b0b7220 */ /* 0x000fe20000400000 */
[----:B------:R-:W-:-:S04]  /*b110*/  IMAD.WIDE.U32 R22, R22, UR43, R14 ;  /* 0x0000002b16167c25 */ /* 0x000fc8000f8e000e */
[----:B------:R-:W-:Y:S01]  /*b120*/  FFMA R11, R26, R2, R11 ;  /* 0x000000021a0b7223 */ /* 0x000fe2000000000b */
[----:B------:R-:W-:Y:S01]  /*b130*/  IMAD.IADD R159, R159, 0x1, R23 ;  /* 0x000000019f9f7824 */ /* 0x000fe200078e0217 */
[----:B------:R-:W-:-:S03]  /*b140*/  LEA R12, P5, R22, R12, 0x1 ;  /* 0x0000000c160c7211 */ /* 0x000fc600078a08ff */
[----:B------:R-:W-:Y:S02]  /*b150*/  F2FP.F16.F32.PACK_AB R14, RZ, R11 ;  /* 0x0000000bff0e723e */ /* 0x000fe400000000ff */
[----:B------:R-:W-:Y:S02]  /*b160*/  IADD3.X R11, R9, R158, RZ, P4, !PT ;  /* 0x0000009e090b7210 */ /* 0x000fe400027fe4ff */
[----:B------:R-:W-:-:S03]  /*b170*/  LEA.HI.X R13, R22, R13, R159, 0x1, P5 ;  /* 0x0000000d160d7211 */ /* 0x000fc600028f0c9f */
[----:B------:R2:W-:Y:S01]  /*b180*/  @P3 STG.E.U16 desc[UR36][R10.64], R14 ;  /* 0x0000000e0a003986 */ /* 0x0005e2000c101524 */
[----:B------:R-:W-:Y:S05]  /*b190*/  @!P2 BRA `(.L_x_293) ;  /* 0x000000000004a947 */ /* 0x000fea0003800000 */
[----:B------:R3:W5:Y:S02]  /*b1a0*/  LDG.E.LTC128B.U16 R3, desc[UR36][R12.64+0x2] ;  /* 0x000002240c037981 */ /* 0x000764000c1e1520 */
.L_x_293:
[----:B------:R-:W-:Y:S05]  /*b1b0*/  BSYNC B1 ;  /* 0x0000000000017941 */ /* 0x000fea0003800000 */
.L_x_292:
[----:B-----5:R-:W-:Y:S01]  /*b1c0*/  HADD2.F32 R15, -RZ, R3.H0_H0 ;  /* 0x20000003ff0f7230 */ /* 0x020fe20000004100 */
[----:B------:R-:W-:Y:S01]  /*b1d0*/  ISETP.GT.AND P3, PT, R0, 0x8, P0 ;  /* 0x000000080000780c */ /* 0x000fe20000764270 */
[----:B------:R-:W-:Y:S03]  /*b1e0*/  BSSY B1, `(.L_x_294) ;  /* 0x0000007000017945 */ /* 0x000fe60003800000 */
[----:B--2---:R-:W-:-:S04]  /*b1f0*/  FMUL R14, R15, R16 ;  /* 0x000000100f0e7220 */ /* 0x004fc80000400000 */
[----:B------:R-:W-:-:S05]  /*b200*/  FFMA R14, R27, R2, R14 ;  /* 0x000000021b0e7223 */ /* 0x000fca000000000e */
[----:B------:R-:W-:-:S05]  /*b210*/  F2FP.F16.F32.PACK_AB R14, RZ, R14 ;  /* 0x0000000eff0e723e */ /* 0x000fca00000000ff */
[----:B------:R2:W-:Y:S01]  /*b220*/  @P2 STG.E.U16 desc[UR36][R10.64+0x2], R14 ;  /* 0x0000020e0a002986 */ /* 0x0005e2000c101524 */
[----:B------:R-:W-:Y:S05]  /*b230*/  @!P3 BRA `(.L_x_295) ;  /* 0x000000000004b947 */ /* 0x000fea0003800000 */
[----:B------:R4:W5:Y:S02]  /*b240*/  LDG.E.LTC128B.U16 R3, desc[UR36][R6.64+0x10] ;  /* 0x0000102406037981 */ /* 0x000964000c1e1520 */
.L_x_295:
[----:B------:R-:W-:Y:S05]  /*b250*/  BSYNC B1 ;  /* 0x0000000000017941 */ /* 0x000fea0003800000 */
.L_x_294:
[----:B--2--5:R-:W-:Y:S01]  /*b260*/  HADD2.F32 R11, -RZ, R3.H0_H0 ;  /* 0x20000003ff0b7230 */ /* 0x024fe20000004100 */
[----:B------:R-:W-:Y:S01]  /*b270*/  ISETP.GT.AND P2, PT, R0, 0x9, P0 ;  /* 0x000000090000780c */ /* 0x000fe20000744270 */
[----:B------:R-:W-:Y:S03]  /*b280*/  BSSY B1, `(.L_x_296) ;  /* 0x0000007000017945 */ /* 0x000fe60003800000 */
[----:B------:R-:W-:-:S04]  /*b290*/  FMUL R11, R11, R16 ;  /* 0x000000100b0b7220 */ /* 0x000fc80000400000 */
[----:B------:R-:W-:-:S05]  /*b2a0*/  FFMA R11, R28, R2, R11 ;  /* 0x000000021c0b7223 */ /* 0x000fca000000000b */
[----:B------:R-:W-:-:S05]  /*b2b0*/  F2FP.F16.F32.PACK_AB R11, RZ, R11 ;  /* 0x0000000bff0b723e */ /* 0x000fca00000000ff */
[----:B------:R2:W-:Y:S01]  /*b2c0*/  @P3 STG.E.U16 desc[UR36][R8.64+0x10], R11 ;  /* 0x0000100b08003986 */ /* 0x0005e2000c101524 */
[----:B------:R-:W-:Y:S05]  /*b2d0*/  @!P2 BRA `(.L_x_297) ;  /* 0x000000000004a947 */ /* 0x000fea0003800000 */
[----:B------:R0:W5:Y:S02]  /*b2e0*/  LDG.E.LTC128B.U16 R3, desc[UR36][R6.64+0x12] ;  /* 0x0000122406037981 */ /* 0x000164000c1e1520 */
.L_x_297:
[----:B------:R-:W-:Y:S05]  /*b2f0*/  BSYNC B1 ;  /* 0x0000000000017941 */ /* 0x000fea0003800000 */
.L_x_296:
        /* <DEDUP_REMOVED lines=9> */
.L_x_299:
[----:B------:R-:W-:Y:S05]  /*b390*/  BSYNC B1 ;  /* 0x0000000000017941 */ /* 0x000fea0003800000 */
.L_x_298:
[----:B-----5:R-:W-:Y:S01]  /*b3a0*/  HADD2.F32 R11, -RZ, R3.H0_H0 ;  /* 0x20000003ff0b7230 */ /* 0x020fe20000004100 */
[----:B--2---:R-:W-:Y:S01]  /*b3b0*/  IADD3 R10, P3, R160, R8, RZ ;  /* 0x00000008a00a7210 */ /* 0x004fe20007f7e0ff */
[----:B------:R-:W-:Y:S01]  /*b3c0*/  BSSY B1, `(.L_x_300) ;  /* 0x0000009000017945 */ /* 0x000fe20003800000 */
[----:B------:R-:W-:Y:S02]  /*b3d0*/  ISETP.GT.AND P2, PT, R0, 0x9, P1 ;  /* 0x000000090000780c */ /* 0x000fe40000f44270 */
[----:B------:R-:W-:-:S04]  /*b3e0*/  FMUL R11, R11, R16 ;  /* 0x000000100b0b7220 */ /* 0x000fc80000400000 */
[----:B------:R-:W-:-:S05]  /*b3f0*/  FFMA R11, R30, R2, R11 ;  /* 0x000000021e0b7223 */ /* 0x000fca000000000b */
[----:B------:R-:W-:Y:S01]  /*b400*/  F2FP.F16.F32.PACK_AB R14, RZ, R11 ;  /* 0x0000000bff0e723e */ /* 0x000fe200000000ff */
[----:B------:R-:W-:-:S05]  /*b410*/  IMAD.X R11, R158, 0x1, R9, P3 ;  /* 0x000000019e0b7824 */ /* 0x000fca00018e0609 */
[----:B------:R2:W-:Y:S01]  /*b420*/  @P4 STG.E.U16 desc[UR36][R10.64+0x10], R14 ;  /* 0x0000100e0a004986 */ /* 0x0005e2000c101524 */
[----:B------:R-:W-:Y:S05]  /*b430*/  @!P2 BRA `(.L_x_301) ;  /* 0x000000000004a947 */ /* 0x000fea0003800000 */
[----:B------:R0:W5:Y:S02]  /*b440*/  LDG.E.LTC128B.U16 R3, desc[UR36][R12.64+0x12] ;  /* 0x000012240c037981 */ /* 0x000164000c1e1520 */
.L_x_301:
[----:B------:R-:W-:Y:S05]  /*b450*/  BSYNC B1 ;  /* 0x0000000000017941 */ /* 0x000fea0003800000 */
.L_x_300:
[----:B--2--5:R-:W-:Y:S01]  /*b460*/  HADD2.F32 R11, -RZ, R3.H0_H0 ;  /* 0x20000003ff0b7230 */ /* 0x024fe20000004100 */
[----:B------:R-:W-:Y:S01]  /*b470*/  IADD3 R160, P4, P5, R160, R4, R161 ;  /* 0x00000004a0a07210 */ /* 0x000fe20007d9e0a1 */
[----:B------:R-:W-:Y:S01]  /*b480*/  BSSY B1, `(.L_x_302) ;  /* 0x0000009000017945 */ /* 0x000fe20003800000 */
[----:B------:R-:W-:Y:S02]  /*b490*/  ISETP.GT.AND P3, PT, R0, 0x10, P0 ;  /* 0x000000100000780c */ /* 0x000fe40000764270 */
[----:B------:R-:W-:Y:S01]  /*b4a0*/  FMUL R10, R11, R16 ;  /* 0x000000100b0a7220 */ /* 0x000fe20000400000 */
[----:B------:R-:W-:-:S03]  /*b4b0*/  IADD3.X R161, R158, R5, R165, P4, P5 ;  /* 0x000000059ea17210 */ /* 0x000fc600027ea4a5 */
[----:B------:R-:W-:-:S05]  /*b4c0*/  FFMA R10, R31, R2, R10 ;  /* 0x000000021f0a7223 */ /* 0x000fca000000000a */
[----:B------:R-:W-:-:S05]  /*b4d0*/  F2FP.F16.F32.PACK_AB R10, RZ, R10 ;  /* 0x0000000aff0a723e */ /* 0x000fca00000000ff */
[----:B------:R2:W-:Y:S01]  /*b4e0*/  @P2 STG.E.U16 desc[UR36][R160.64+0x12], R10 ;  /* 0x0000120aa0002986 */ /* 0x0005e2000c101524 */
[----:B------:R-:W-:Y:S05]  /*b4f0*/  @!P3 BRA `(.L_x_303) ;  /* 0x000000000004b947 */ /* 0x000fea0003800000 */
[----:B------:R0:W5:Y:S02]  /*b500*/  LDG.E.LTC128B.U16 R3, desc[UR36][R6.64+0x20] ;  /* 0x0000202406037981 */ /* 0x000164000c1e1520 */
.L_x_303:
[----:B------:R-:W-:Y:S05]  /*b510*/  BSYNC B1 ;  /* 0x0000000000017941 */ /* 0x000fea0003800000 */
.L_x_302:
[----:B-----5:R-:W-:Y:S01]  /*b520*/  HADD2.F32 R5, -RZ, R3.H0_H0 ;  /* 0x20000003ff057230 */ /* 0x020fe20000004100 */
        /* <DEDUP_REMOVED lines=8> */
.L_x_305:
[----:B------:R-:W-:Y:S05]  /*b5b0*/  BSYNC B1 ;  /* 0x0000000000017941 */ /* 0x000fea0003800000 */
.L_x_304:
[----:B0----5:R-:W-:Y:S01]  /*b5c0*/  HADD2.F32 R5, -RZ, R3.H0_H0 ;  /* 0x20000003ff057230 */ /* 0x021fe20000004100 */
        /* <DEDUP_REMOVED lines=8> */
.L_x_307:
[----:B------:R-:W-:Y:S05]  /*b650*/  BSYNC B1 ;  /* 0x0000000000017941 */ /* 0x000fea0003800000 */
.L_x_306:
[----:B-----5:R-:W-:Y:S01]  /*b660*/  HADD2.F32 R5, -RZ, R3.H0_H0 ;  /* 0x20000003ff057230 */ /* 0x020fe20000004100 */
[----:B------:R-:W-:Y:S01]  /*b670*/  ISETP.GT.AND P2, PT, R0, 0x11, P1 ;  /* 0x000000110000780c */ /* 0x000fe20000f44270 */
[----:B0-----:R-:W-:Y:S01]  /*b680*/  @P3 IMAD.MOV.U32 R4, RZ, RZ, R160 ;  /* 0x000000ffff043224 */ /* 0x001fe200078e00a0 */
[----:B------:R-:W-:Y:S02]  /*b690*/  BSSY B1, `(.L_x_308) ;  /* 0x0000009000017945 */ /* 0x000fe40003800000 */
[----:B------:R-:W-:-:S04]  /*b6a0*/  FMUL R5, R5, R16 ;  /* 0x0000001005057220 */ /* 0x000fc80000400000 */
[----:B------:R-:W-:-:S05]  /*b6b0*/  FFMA R5, R34, R2, R5 ;  /* 0x0000000222057223 */ /* 0x000fca0000000005 */
[----:B------:R-:W-:-:S04]  /*b6c0*/  F2FP.F16.F32.PACK_AB R5, RZ, R5 ;  /* 0x00000005ff05723e */ /* 0x000fc800000000ff */
[----:B--2---:R-:W-:Y:S01]  /*b6d0*/  PRMT R10, R5, 0x7610, R10 ;  /* 0x00007610050a7816 */ /* 0x004fe2000000000a */
[----:B------:R-:W-:-:S05]  /*b6e0*/  @P3 IMAD.MOV.U32 R5, RZ, RZ, R161 ;  /* 0x000000ffff053224 */ /* 0x000fca00078e00a1 */
[----:B------:R0:W-:Y:S01]  /*b6f0*/  @P3 STG.E.U16 desc[UR36][R4.64+0x20], R10 ;  /* 0x0000200a04003986 */ /* 0x0001e2000c101524 */
[----:B------:R-:W-:Y:S05]  /*b700*/  @!P2 BRA `(.L_x_309) ;  /* 0x000000000004a947 */ /* 0x000fea0003800000 */
[----:B------:R2:W5:Y:S02]  /*b710*/  LDG.E.LTC128B.U16 R3, desc[UR36][R12.64+0x22] ;  /* 0x000022240c037981 */ /* 0x000564000c1e1520 */
.L_x_309:
[----:B------:R-:W-:Y:S05]  /*b720*/  BSYNC B1 ;  /* 0x0000000000017941 */ /* 0x000fea0003800000 */
.L_x_308:
[----:B0----5:R-:W-:Y:S01]  /*b730*/  HADD2.F32 R5, -RZ, R3.H0_H0 ;  /* 0x20000003ff057230 */ /* 0x021fe20000004100 */
[----:B------:R-:W-:Y:S01]  /*b740*/  ISETP.GT.AND P3, PT, R0, 0x18, P0 ;  /* 0x000000180000780c */ /* 0x000fe20000764270 */
[----:B------:R-:W-:Y:S03]  /*b750*/  BSSY B1, `(.L_x_310) ;  /* 0x000000a000017945 */ /* 0x000fe60003800000 */
[----:B------:R-:W-:Y:S01]  /*b760*/  FMUL R4, R5, R16 ;  /* 0x0000001005047220 */ /* 0x000fe20000400000 */
[----:B------:R-:W-:-:S03]  /*b770*/  @P2 MOV R5, R161 ;  /* 0x000000a100052202 */ /* 0x000fc60000000f00 */
[----:B------:R-:W-:-:S05]  /*b780*/  FFMA R4, R35, R2, R4 ;  /* 0x0000000223047223 */ /* 0x000fca0000000004 */
[----:B------:R-:W-:-:S04]  /*b790*/  F2FP.F16.F32.PACK_AB R4, RZ, R4 ;  /* 0x00000004ff04723e */ /* 0x000fc800000000ff */
[----:B------:R-:W-:Y:S01]  /*b7a0*/  PRMT R10, R4, 0x7610, R10 ;  /* 0x00007610040a7816 */ /* 0x000fe2000000000a */
[----:B------:R-:W-:-:S05]  /*b7b0*/  @P2 IMAD.MOV.U32 R4, RZ, RZ, R160 ;  /* 0x000000ffff042224 */ /* 0x000fca00078e00a0 */
[----:B------:R0:W-:Y:S01]  /*b7c0*/  @P2 STG.E.U16 desc[UR36][R4.64+0x22], R10 ;  /* 0x0000220a04002986 */ /* 0x0001e2000c101524 */
[----:B------:R-:W-:Y:S05]  /*b7d0*/  @!P3 BRA `(.L_x_311) ;  /* 0x000000000004b947 */ /* 0x000fea0003800000 */
[----:B------:R0:W5:Y:S02]  /*b7e0*/  LDG.E.LTC128B.U16 R3, desc[UR36][R6.64+0x30] ;  /* 0x0000302406037981 */ /* 0x000164000c1e1520 */
.L_x_311:
[----:B------:R-:W-:Y:S05]  /*b7f0*/  BSYNC B1 ;  /* 0x0000000000017941 */ /* 0x000fea0003800000 */
.L_x_310:
        /* <DEDUP_REMOVED lines=9> */
.L_x_313:
[----:B------:R-:W-:Y:S05]  /*b890*/  BSYNC B1 ;  /* 0x0000000000017941 */ /* 0x000fea0003800000 */
.L_x_312:
        /* <DEDUP_REMOVED lines=9> */
.L_x_315:
[----:B------:R-:W-:Y:S05]  /*b930*/  BSYNC B1 ;  /* 0x0000000000017941 */ /* 0x000fea0003800000 */
.L_x_314:
[----:B-----5:R-:W-:Y:S01]  /*b940*/  HADD2.F32 R5, -RZ, R3.H0_H0 ;  /* 0x20000003ff057230 */ /* 0x020fe20000004100 */
[----:B------:R-:W-:Y:S01]  /*b950*/  ISETP.GT.AND P2, PT, R0, 0x19, P1 ;  /* 0x000000190000780c */ /* 0x000fe20000f44270 */
[----:B0-----:R-:W-:Y:S01]  /*b960*/  @P3 IMAD.MOV.U32 R4, RZ, RZ, R160 ;  /* 0x000000ffff043224 */ /* 0x001fe200078e00a0 */
[----:B------:R-:W-:Y:S02]  /*b970*/  BSSY B1, `(.L_x_316) ;  /* 0x0000009000017945 */ /* 0x000fe40003800000 */
[----:B------:R-:W-:-:S04]  /*b980*/  FMUL R5, R5, R16 ;  /* 0x0000001005057220 */ /* 0x000fc80000400000 */
[----:B------:R-:W-:-:S05]  /*b990*/  FFMA R5, R38, R2, R5 ;  /* 0x0000000226057223 */ /* 0x000fca0000000005 */
[----:B------:R-:W-:-:S04]  /*b9a0*/  F2FP.F16.F32.PACK_AB R5, RZ, R5 ;  /* 0x00000005ff05723e */ /* 0x000fc800000000ff */
[----:B------:R-:W-:Y:S01]  /*b9b0*/  PRMT R10, R5, 0x7610, R10 ;  /* 0x00007610050a7816 */ /* 0x000fe2000000000a */
[----:B------:R-:W-:-:S05]  /*b9c0*/  @P3 IMAD.MOV.U32 R5, RZ, RZ, R161 ;  /* 0x000000ffff053224 */ /* 0x000fca00078e00a1 */
[----:B------:R0:W-:Y:S01]  /*b9d0*/  @P3 STG.E.U16 desc[UR36][R4.64+0x30], R10 ;  /* 0x0000300a04003986 */ /* 0x0001e2000c101524 */
[----:B------:R-:W-:Y:S05]  /*b9e0*/  @!P2 BRA `(.L_x_317) ;  /* 0x000000000004a947 */ /* 0x000fea0003800000 */
[----:B------:R0:W5:Y:S02]  /*b9f0*/  LDG.E.LTC128B.U16 R3, desc[UR36][R12.64+0x32] ;  /* 0x000032240c037981 */ /* 0x000164000c1e1520 */
.L_x_317:
[----:B------:R-:W-:Y:S05]  /*ba00*/  BSYNC B1 ;  /* 0x0000000000017941 */ /* 0x000fea0003800000 */
.L_x_316:
[----:B0----5:R-:W-:Y:S01]  /*ba10*/  HADD2.F32 R5, -RZ, R3.H0_H0 ;  /* 0x20000003ff057230 */ /* 0x021fe20000004100 */
[----:B------:R-:W-:Y:S01]  /*ba20*/  ISETP.GT.AND P3, PT, R0, 0x20, P0 ;  /* 0x000000200000780c */ /* 0x000fe20000764270 */
[----:B------:R-:W-:Y:S03]  /*ba30*/  BSSY B1, `(.L_x_318) ;  /* 0x000000a000017945 */ /* 0x000fe60003800000 */
[----:B------:R-:W-:Y:S01]  /*ba40*/  FMUL R4, R5, R16 ;  /* 0x0000001005047220 */ /* 0x000fe20000400000 */
[----:B------:R-:W-:-:S03]  /*ba50*/  @P2 IMAD.MOV.U32 R5, RZ, RZ, R161 ;  /* 0x000000ffff052224 */ /* 0x000fc600078e00a1 */
[----:B------:R-:W-:-:S05]  /*ba60*/  FFMA R4, R39, R2, R4 ;  /* 0x0000000227047223 */ /* 0x000fca0000000004 */
[----:B------:R-:W-:-:S04]  /*ba70*/  F2FP.F16.F32.PACK_AB R4, RZ, R4 ;  /* 0x00000004ff04723e */ /* 0x000fc800000000ff */
[----:B------:R-:W-:Y:S01]  /*ba80*/  PRMT R10, R4, 0x7610, R10 ;  /* 0x00007610040a7816 */ /* 0x000fe2000000000a */
[----:B------:R-:W-:-:S05]  /*ba90*/  @P2 IMAD.MOV.U32 R4, RZ, RZ, R160 ;  /* 0x000000ffff042224 */ /* 0x000fca00078e00a0 */
[----:B------:R0:W-:Y:S01]  /*baa0*/  @P2 STG.E.U16 desc[UR36][R4.64+0x32], R10 ;  /* 0x0000320a04002986 */ /* 0x0001e2000c101524 */
[----:B------:R-:W-:Y:S05]  /*bab0*/  @!P3 BRA `(.L_x_319) ;  /* 0x000000000004b947 */ /* 0x000fea0003800000 */
[----:B------:R0:W5:Y:S02]  /*bac0*/  LDG.E.LTC128B.U16 R3, desc[UR36][R6.64+0x40] ;  /* 0x0000402406037981 */ /* 0x000164000c1e1520 */
.L_x_319:
[----:B------:R-:W-:Y:S05]  /*bad0*/  BSYNC B1 ;  /* 0x0000000000017941 */ /* 0x000fea0003800000 */
.L_x_318:
        /* <DEDUP_REMOVED lines=9> */
.L_x_321:
[----:B------:R-:W-:Y:S05]  /*bb70*/  BSYNC B1 ;  /* 0x0000000000017941 */ /* 0x000fea0003800000 */
.L_x_320:
        /* <DEDUP_REMOVED lines=9> */
.L_x_323:
[----:B------:R-:W-:Y:S05]  /*bc10*/  BSYNC B1 ;  /* 0x0000000000017941 */ /* 0x000fea0003800000 */
.L_x_322:
[----:B-----5:R-:W-:Y:S01]  /*bc20*/  HADD2.F32 R5, -RZ, R3.H0_H0 ;  /* 0x20000003ff057230 */ /* 0x020fe20000004100 */
[----:B0-----:R-:W-:Y:S01]  /*bc30*/  @P3 MOV R4, R160 ;  /* 0x000000a000043202 */ /* 0x001fe20000000f00 */
[----:B------:R-:W-:Y:S01]  /*bc40*/  BSSY B1, `(.L_x_324) ;  /* 0x000000a000017945 */ /* 0x000fe20003800000 */
[----:B------:R-:W-:Y:S02]  /*bc50*/  ISETP.GT.AND P2, PT, R0, 0x21, P1 ;  /* 0x000000210000780c */ /* 0x000fe40000f44270 */
        /* <DEDUP_REMOVED lines=8> */
.L_x_325:
[----:B------:R-:W-:Y:S05]  /*bce0*/  BSYNC B1 ;  /* 0x0000000000017941 */ /* 0x000fea0003800000 */
.L_x_324:
        /* <DEDUP_REMOVED lines=12> */
.L_x_327:
[----:B------:R-:W-:Y:S05]  /*bdb0*/  BSYNC B1 ;  /* 0x0000000000017941 */ /* 0x000fea0003800000 */
.L_x_326:
        /* <DEDUP_REMOVED lines=9> */
.L_x_329:
[----:B------:R-:W-:Y:S05]  /*be50*/  BSYNC B1 ;  /* 0x0000000000017941 */ /* 0x000fea0003800000 */
.L_x_328:
        /* <DEDUP_REMOVED lines=9> */
.L_x_331:
[----:B------:R-:W-:Y:S05]  /*bef0*/  BSYNC B1 ;  /* 0x0000000000017941 */ /* 0x000fea0003800000 */
.L_x_330:
[----:B-----5:R-:W-:Y:S01]  /*bf00*/  HADD2.F32 R5, -RZ, R3.H0_H0 ;  /* 0x20000003ff057230 */ /* 0x020fe20000004100 */
[----:B------:R-:W-:Y:S01]  /*bf10*/  ISETP.GT.AND P2, PT, R0, 0x29, P1 ;  /* 0x000000290000780c */ /* 0x000fe20000f44270 */
[----:B0-----:R-:W-:Y:S01]  /*bf20*/  @P3 IMAD.MOV.U32 R4, RZ, RZ, R160 ;  /* 0x000000ffff043224 */ /* 0x001fe200078e00a0 */
[----:B------:R-:W-:Y:S02]  /*bf30*/  BSSY B1, `(.L_x_332) ;  /* 0x0000009000017945 */ /* 0x000fe40003800000 */
[----:B------:R-:W-:-:S04]  /*bf40*/  FMUL R5, R5, R16 ;  /* 0x0000001005057220 */ /* 0x000fc80000400000 */
[----:B------:R-:W-:-:S05]  /*bf50*/  FFMA R5, R46, R2, R5 ;  /* 0x000000022e057223 */ /* 0x000fca0000000005 */
[----:B------:R-:W-:-:S04]  /*bf60*/  F2FP.F16.F32.PACK_AB R5, RZ, R5 ;  /* 0x00000005ff05723e */ /* 0x000fc800000000ff */
[----:B------:R-:W-:Y:S02]  /*bf70*/  PRMT R10, R5, 0x7610, R10 ;  /* 0x00007610050a7816 */ /* 0x000fe4000000000a */
[----:B------:R-:W-:-:S05]  /*bf80*/  @P3 MOV R5, R161 ;  /* 0x000000a100053202 */ /* 0x000fca0000000f00 */
[----:B------:R0:W-:Y:S01]  /*bf90*/  @P3 STG.E.U16 desc[UR36][R4.64+0x50], R10 ;  /* 0x0000500a04003986 */ /* 0x0001e2000c101524 */
[----:B------:R-:W-:Y:S05]  /*bfa0*/  @!P2 BRA `(.L_x_333) ;  /* 0x000000000004a947 */ /* 0x000fea0003800000 */
[----:B------:R0:W5:Y:S02]  /*bfb0*/  LDG.E.LTC128B.U16 R3, desc[UR36][R12.64+0x52] ;  /* 0x000052240c037981 */ /* 0x000164000c1e1520 */
.L_x_333:
[----:B------:R-:W-:Y:S05]  /*bfc0*/  BSYNC B1 ;  /* 0x0000000000017941 */ /* 0x000fea0003800000 */
.L_x_332:
        /* <DEDUP_REMOVED lines=12> */
.L_x_335:
[----:B------:R-:W-:Y:S05]  /*c090*/  BSYNC B1 ;  /* 0x0000000000017941 */ /* 0x000fea0003800000 */
.L_x_334:
        /* <DEDUP_REMOVED lines=9> */
.L_x_337:
[----:B------:R-:W-:Y:S05]  /*c130*/  BSYNC B1 ;  /* 0x0000000000017941 */ /* 0x000fea0003800000 */
.L_x_336:
        /* <DEDUP_REMOVED lines=9> */
.L_x_339:
[----:B------:R-:W-:Y:S05]  /*c1d0*/  BSYNC B1 ;  /* 0x0000000000017941 */ /* 0x000fea0003800000 */
.L_x_338:
        /* <DEDUP_REMOVED lines=12> */
.L_x_341:
[----:B------:R-:W-:Y:S05]  /*c2a0*/  BSYNC B1 ;  /* 0x0000000000017941 */ /* 0x000fea0003800000 */
.L_x_340:
[----:B0----5:R-:W-:Y:S01]  /*c2b0*/  HADD2.F32 R5, -RZ, R3.H0_H0 ;  /* 0x20000003ff057230 */ /* 0x021fe20000004100 */
[----:B------:R-:W-:Y:S01]  /*c2c0*/  ISETP.GT.AND P3, PT, R0, 0x38, P0 ;  /* 0x000000380000780c */ /* 0x000fe20000764270 */
[----:B------:R-:W-:Y:S03]  /*c2d0*/  BSSY B1, `(.L_x_342) ;  /* 0x000000a000017945 */ /* 0x000fe60003800000 */
[----:B------:R-:W-:Y:S01]  /*c2e0*/  FMUL R4, R5, R16 ;  /* 0x0000001005047220 */ /* 0x000fe20000400000 */
[----:B------:R-:W-:-:S03]  /*c2f0*/  @P2 IMAD.MOV.U32 R5, RZ, RZ, R161 ;  /* 0x000000ffff052224 */ /* 0x000fc600078e00a1 */
[----:B------:R-:W-:-:S05]  /*c300*/  FFMA R4, R51, R2, R4 ;  /* 0x0000000233047223 */ /* 0x000fca0000000004 */
[----:B------:R-:W-:-:S04]  /*c310*/  F2FP.F16.F32.PACK_AB R4, RZ, R4 ;  /* 0x00000004ff04723e */ /* 0x000fc800000000ff */
[----:B------:R-:W-:Y:S02]  /*c320*/  PRMT R10, R4, 0x7610, R10 ;  /* 0x00007610040a7816 */ /* 0x000fe4000000000a */
[----:B------:R-:W-:-:S05]  /*c330*/  @P2 MOV R4, R160 ;  /* 0x000000a000042202 */ /* 0x000fca0000000f00 */
[----:B------:R0:W-:Y:S01]  /*c340*/  @P2 STG.E.U16 desc[UR36][R4.64+0x62], R10 ;  /* 0x0000620a04002986 */ /* 0x0001e2000c101524 */
[----:B------:R-:W-:Y:S05]  /*c350*/  @!P3 BRA `(.L_x_343) ;  /* 0x000000000004b947 */ /* 0x000fea0003800000 */
[----:B------:R0:W5:Y:S02]  /*c360*/  LDG.E.LTC128B.U16 R3, desc[UR36][R6.64+0x70] ;  /* 0x0000702406037981 */ /* 0x000164000c1e1520 */
.L_x_343:
[----:B------:R-:W-:Y:S05]  /*c370*/  BSYNC B1 ;  /* 0x0000000000017941 */ /* 0x000fea0003800000 */
.L_x_342:
        /* <DEDUP_REMOVED lines=9> */
.L_x_345:
[----:B------:R-:W-:Y:S05]  /*c410*/  BSYNC B1 ;  /* 0x0000000000017941 */ /* 0x000fea0003800000 */
.L_x_344:
        /* <DEDUP_REMOVED lines=9> */
.L_x_347:
[----:B------:R-:W-:Y:S05]  /*c4b0*/  BSYNC B1 ;  /* 0x0000000000017941 */ /* 0x000fea0003800000 */
.L_x_346:
        /* <DEDUP_REMOVED lines=12> */
.L_x_349:
[----:B------:R-:W-:Y:S05]  /*c580*/  BSYNC B1 ;  /* 0x0000000000017941 */ /* 0x000fea0003800000 */
.L_x_348:
        /* <DEDUP_REMOVED lines=12> */
.L_x_351:
[----:B------:R-:W-:Y:S05]  /*c650*/  BSYNC B1 ;  /* 0x0000000000017941 */ /* 0x000fea0003800000 */
.L_x_350:
        /* <DEDUP_REMOVED lines=9> */
.L_x_353:
[----:B------:R-:W-:Y:S05]  /*c6f0*/  BSYNC B1 ;  /* 0x0000000000017941 */ /* 0x000fea0003800000 */
.L_x_352:
        /* <DEDUP_REMOVED lines=9> */
.L_x_355:
[----:B------:R-:W-:Y:S05]  /*c790*/  BSYNC B1 ;  /* 0x0000000000017941 */ /* 0x000fea0003800000 */
.L_x_354:
        /* <DEDUP_REMOVED lines=12> */
.L_x_357:
[----:B------:R-:W-:Y:S05]  /*c860*/  BSYNC B1 ;  /* 0x0000000000017941 */ /* 0x000fea0003800000 */
.L_x_356:
        /* <DEDUP_REMOVED lines=12> */
.L_x_359:
[----:B------:R-:W-:Y:S05]  /*c930*/  BSYNC B1 ;  /* 0x0000000000017941 */ /* 0x000fea0003800000 */
.L_x_358:
        /* <DEDUP_REMOVED lines=9> */
.L_x_361:
[----:B------:R-:W-:Y:S05]  /*c9d0*/  BSYNC B1 ;  /* 0x0000000000017941 */ /* 0x000fea0003800000 */
.L_x_360:
        /* <DEDUP_REMOVED lines=9> */
.L_x_363:
[----:B------:R-:W-:Y:S05]  /*ca70*/  BSYNC B1 ;  /* 0x0000000000017941 */ /* 0x000fea0003800000 */
.L_x_362:
        /* <DEDUP_REMOVED lines=12> */
.L_x_365:
[----:B------:R-:W-:Y:S05]  /*cb40*/  BSYNC B1 ;  /* 0x0000000000017941 */ /* 0x000fea0003800000 */
.L_x_364:
        /* <DEDUP_REMOVED lines=12> */
.L_x_367:
[----:B------:R-:W-:Y:S05]  /*cc10*/  BSYNC B1 ;  /* 0x0000000000017941 */ /* 0x000fea0003800000 */
.L_x_366:
        /* <DEDUP_REMOVED lines=9> */
.L_x_369:
[----:B------:R-:W-:Y:S05]  /*ccb0*/  BSYNC B1 ;  /* 0x0000000000017941 */ /* 0x000fea0003800000 */
.L_x_368:
        /* <DEDUP_REMOVED lines=9> */
.L_x_371:
[----:B------:R-:W-:Y:S05]  /*cd50*/  BSYNC B1 ;  /* 0x0000000000017941 */ /* 0x000fea0003800000 */
.L_x_370:
        /* <DEDUP_REMOVED lines=12> */
.L_x_373:
[----:B------:R-:W-:Y:S05]  /*ce20*/  BSYNC B1 ;  /* 0x0000000000017941 */ /* 0x000fea0003800000 */
.L_x_372:
        /* <DEDUP_REMOVED lines=12> */
.L_x_375:
[----:B------:R-:W-:Y:S05]  /*cef0*/  BSYNC B1 ;  /* 0x0000000000017941 */ /* 0x000fea0003800000 */
.L_x_374:
        /* <DEDUP_REMOVED lines=9> */
.L_x_377:
[----:B------:R-:W-:Y:S05]  /*cf90*/  BSYNC B1 ;  /* 0x0000000000017941 */ /* 0x000fea0003800000 */
.L_x_376:
        /* <DEDUP_REMOVED lines=9> */
.L_x_379:
[----:B------:R-:W-:Y:S05]  /*d030*/  BSYNC B1 ;  /* 0x0000000000017941 */ /* 0x000fea0003800000 */
.L_x_378:
        /* <DEDUP_REMOVED lines=12> */
.L_x_381:
[----:B------:R-:W-:Y:S05]  /*d100*/  BSYNC B1 ;  /* 0x0000000000017941 */ /* 0x000fea0003800000 */
.L_x_380:
        /* <DEDUP_REMOVED lines=12> */
.L_x_383:
[----:B------:R-:W-:Y:S05]  /*d1d0*/  BSYNC B1 ;  /* 0x0000000000017941 */ /* 0x000fea0003800000 */
.L_x_382:
        /* <DEDUP_REMOVED lines=9> */
.L_x_385:
[----:B------:R-:W-:Y:S05]  /*d270*/  BSYNC B1 ;  /* 0x0000000000017941 */ /* 0x000fea0003800000 */
.L_x_384:
        /* <DEDUP_REMOVED lines=9> */
.L_x_387:
[----:B------:R-:W-:Y:S05]  /*d310*/  BSYNC B1 ;  /* 0x0000000000017941 */ /* 0x000fea0003800000 */
.L_x_386:
        /* <DEDUP_REMOVED lines=12> */
.L_x_389:
[----:B------:R-:W-:Y:S05]  /*d3e0*/  BSYNC B1 ;  /* 0x0000000000017941 */ /* 0x000fea0003800000 */
.L_x_388:
        /* <DEDUP_REMOVED lines=12> */
.L_x_391:
[----:B------:R-:W-:Y:S05]  /*d4b0*/  BSYNC B1 ;  /* 0x0000000000017941 */ /* 0x000fea0003800000 */
.L_x_390:
        /* <DEDUP_REMOVED lines=9> */
.L_x_393:
[----:B------:R-:W-:Y:S05]  /*d550*/  BSYNC B1 ;  /* 0x0000000000017941 */ /* 0x000fea0003800000 */
.L_x_392:
        /* <DEDUP_REMOVED lines=9> */
.L_x_395:
[----:B------:R-:W-:Y:S05]  /*d5f0*/  BSYNC B1 ;  /* 0x0000000000017941 */ /* 0x000fea0003800000 */
.L_x_394:
        /* <DEDUP_REMOVED lines=12> */
.L_x_397:
[----:B------:R-:W-:Y:S05]  /*d6c0*/  BSYNC B1 ;  /* 0x0000000000017941 */ /* 0x000fea0003800000 */
.L_x_396:
        /* <DEDUP_REMOVED lines=12> */
.L_x_399:
[----:B------:R-:W-:Y:S05]  /*d790*/  BSYNC B1 ;  /* 0x0000000000017941 */ /* 0x000fea0003800000 */
.L_x_398:
        /* <DEDUP_REMOVED lines=9> */
.L_x_401:
[----:B------:R-:W-:Y:S05]  /*d830*/  BSYNC B1 ;  /* 0x0000000000017941 */ /* 0x000fea0003800000 */
.L_x_400:
        /* <DEDUP_REMOVED lines=9> */
.L_x_403:
[----:B------:R-:W-:Y:S05]  /*d8d0*/  BSYNC B1 ;  /* 0x0000000000017941 */ /* 0x000fea0003800000 */
.L_x_402:
        /* <DEDUP_REMOVED lines=12> */
.L_x_405:
[----:B------:R-:W-:Y:S05]  /*d9a0*/  BSYNC B1 ;  /* 0x0000000000017941 */ /* 0x000fea0003800000 */
.L_x_404:
        /* <DEDUP_REMOVED lines=12> */
.L_x_407:
[----:B------:R-:W-:Y:S05]  /*da70*/  BSYNC B1 ;  /* 0x0000000000017941 */ /* 0x000fea0003800000 */
.L_x_406:
        /* <DEDUP_REMOVED lines=9> */
.L_x_409:
[----:B------:R-:W-:Y:S05]  /*db10*/  BSYNC B1 ;  /* 0x0000000000017941 */ /* 0x000fea0003800000 */
.L_x_408:
        /* <DEDUP_REMOVED lines=9> */
.L_x_411:
[----:B------:R-:W-:Y:S05]  /*dbb0*/  BSYNC B1 ;  /* 0x0000000000017941 */ /* 0x000fea0003800000 */
.L_x_410:
        /* <DEDUP_REMOVED lines=12> */
.L_x_413:
[----:B------:R-:W-:Y:S05]  /*dc80*/  BSYNC B1 ;  /* 0x0000000000017941 */ /* 0x000fea0003800000 */
.L_x_412:
        /* <DEDUP_REMOVED lines=12> */
.L_x_415:
[----:B------:R-:W-:Y:S05]  /*dd50*/  BSYNC B1 ;  /* 0x0000000000017941 */ /* 0x000fea0003800000 */
.L_x_414:
        /* <DEDUP_REMOVED lines=9> */
.L_x_417:
[----:B------:R-:W-:Y:S05]  /*ddf0*/  BSYNC B1 ;  /* 0x0000000000017941 */ /* 0x000fea0003800000 */
.L_x_416:
        /* <DEDUP_REMOVED lines=9> */
.L_x_419:
[----:B------:R-:W-:Y:S05]  /*de90*/  BSYNC B1 ;  /* 0x0000000000017941 */ /* 0x000fea0003800000 */
.L_x_418:
        /* <DEDUP_REMOVED lines=12> */
.L_x_421:
[----:B------:R-:W-:Y:S05]  /*df60*/  BSYNC B1 ;  /* 0x0000000000017941 */ /* 0x000fea0003800000 */
.L_x_420:
        /* <DEDUP_REMOVED lines=12> */
.L_x_423:
[----:B------:R-:W-:Y:S05]  /*e030*/  BSYNC B1 ;  /* 0x0000000000017941 */ /* 0x000fea0003800000 */
.L_x_422:
        /* <DEDUP_REMOVED lines=9> */
.L_x_425:
[----:B------:R-:W-:Y:S05]  /*e0d0*/  BSYNC B1 ;  /* 0x0000000000017941 */ /* 0x000fea0003800000 */
.L_x_424:
        /* <DEDUP_REMOVED lines=9> */
.L_x_427:
[----:B------:R-:W-:Y:S05]  /*e170*/  BSYNC B1 ;  /* 0x0000000000017941 */ /* 0x000fea0003800000 */
.L_x_426:
        /* <DEDUP_REMOVED lines=12> */
.L_x_429:
[----:B------:R-:W-:Y:S05]  /*e240*/  BSYNC B1 ;  /* 0x0000000000017941 */ /* 0x000fea0003800000 */
.L_x_428:
        /* <DEDUP_REMOVED lines=12> */
.L_x_431:
[----:B------:R-:W-:Y:S05]  /*e310*/  BSYNC B1 ;  /* 0x0000000000017941 */ /* 0x000fea0003800000 */
.L_x_430:
        /* <DEDUP_REMOVED lines=9> */
.L_x_433:
[----:B------:R-:W-:Y:S05]  /*e3b0*/  BSYNC B1 ;  /* 0x0000000000017941 */ /* 0x000fea0003800000 */
.L_x_432:
        /* <DEDUP_REMOVED lines=9> */
.L_x_435:
[----:B------:R-:W-:Y:S05]  /*e450*/  BSYNC B1 ;  /* 0x0000000000017941 */ /* 0x000fea0003800000 */
.L_x_434:
        /* <DEDUP_REMOVED lines=12> */
.L_x_437:
[----:B------:R-:W-:Y:S05]  /*e520*/  BSYNC B1 ;  /* 0x0000000000017941 */ /* 0x000fea0003800000 */
.L_x_436:
        /* <DEDUP_REMOVED lines=12> */
.L_x_439:
[----:B------:R-:W-:Y:S05]  /*e5f0*/  BSYNC B1 ;  /* 0x0000000000017941 */ /* 0x000fea0003800000 */
.L_x_438:
        /* <DEDUP_REMOVED lines=9> */
.L_x_441:
[----:B------:R-:W-:Y:S05]  /*e690*/  BSYNC B1 ;  /* 0x0000000000017941 */ /* 0x000fea0003800000 */
.L_x_440:
        /* <DEDUP_REMOVED lines=9> */
.L_x_443:
[----:B------:R-:W-:Y:S05]  /*e730*/  BSYNC B1 ;  /* 0x0000000000017941 */ /* 0x000fea0003800000 */
.L_x_442:
        /* <DEDUP_REMOVED lines=12> */
.L_x_445:
[----:B------:R-:W-:Y:S05]  /*e800*/  BSYNC B1 ;  /* 0x0000000000017941 */ /* 0x000fea0003800000 */
.L_x_444:
        /* <DEDUP_REMOVED lines=12> */
.L_x_447:
[----:B------:R-:W-:Y:S05]  /*e8d0*/  BSYNC B1 ;  /* 0x0000000000017941 */ /* 0x000fea0003800000 */
.L_x_446:
        /* <DEDUP_REMOVED lines=9> */
.L_x_449:
[----:B------:R-:W-:Y:S05]  /*e970*/  BSYNC B1 ;  /* 0x0000000000017941 */ /* 0x000fea0003800000 */
.L_x_448:
        /* <DEDUP_REMOVED lines=9> */
.L_x_451:
[----:B------:R-:W-:Y:S05]  /*ea10*/  BSYNC B1 ;  /* 0x0000000000017941 */ /* 0x000fea0003800000 */
.L_x_450:
        /* <DEDUP_REMOVED lines=12> */
.L_x_453:
[----:B------:R-:W-:Y:S05]  /*eae0*/  BSYNC B1 ;  /* 0x0000000000017941 */ /* 0x000fea0003800000 */
.L_x_452:
        /* <DEDUP_REMOVED lines=12> */
.L_x_455:
[----:B------:R-:W-:Y:S05]  /*ebb0*/  BSYNC B1 ;  /* 0x0000000000017941 */ /* 0x000fea0003800000 */
.L_x_454:
        /* <DEDUP_REMOVED lines=9> */
.L_x_457:
[----:B------:R-:W-:Y:S05]  /*ec50*/  BSYNC B1 ;  /* 0x0000000000017941 */ /* 0x000fea0003800000 */
.L_x_456:
        /* <DEDUP_REMOVED lines=9> */
.L_x_459:
[----:B------:R-:W-:Y:S05]  /*ecf0*/  BSYNC B1 ;  /* 0x0000000000017941 */ /* 0x000fea0003800000 */
.L_x_458:
        /* <DEDUP_REMOVED lines=12> */
.L_x_461:
[----:B------:R-:W-:Y:S05]  /*edc0*/  BSYNC B1 ;  /* 0x0000000000017941 */ /* 0x000fea0003800000 */
.L_x_460:
        /* <DEDUP_REMOVED lines=12> */
.L_x_463:
[----:B------:R-:W-:Y:S05]  /*ee90*/  BSYNC B1 ;  /* 0x0000000000017941 */ /* 0x000fea0003800000 */
.L_x_462:
        /* <DEDUP_REMOVED lines=9> */
.L_x_465:
[----:B------:R-:W-:Y:S05]  /*ef30*/  BSYNC B1 ;  /* 0x0000000000017941 */ /* 0x000fea0003800000 */
.L_x_464:
        /* <DEDUP_REMOVED lines=9> */
.L_x_467:
[----:B------:R-:W-:Y:S05]  /*efd0*/  BSYNC B1 ;  /* 0x0000000000017941 */ /* 0x000fea0003800000 */
.L_x_466:
        /* <DEDUP_REMOVED lines=12> */
.L_x_469:
[----:B------:R-:W-:Y:S05]  /*f0a0*/  BSYNC B1 ;  /* 0x0000000000017941 */ /* 0x000fea0003800000 */
.L_x_468:
        /* <DEDUP_REMOVED lines=12> */
.L_x_471:
[----:B------:R-:W-:Y:S05]  /*f170*/  BSYNC B1 ;  /* 0x0000000000017941 */ /* 0x000fea0003800000 */
.L_x_470:
        /* <DEDUP_REMOVED lines=9> */
.L_x_473:
[----:B------:R-:W-:Y:S05]  /*f210*/  BSYNC B1 ;  /* 0x0000000000017941 */ /* 0x000fea0003800000 */
.L_x_472:
        /* <DEDUP_REMOVED lines=9> */
.L_x_475:
[----:B------:R-:W-:Y:S05]  /*f2b0*/  BSYNC B1 ;  /* 0x0000000000017941 */ /* 0x000fea0003800000 */
.L_x_474:
        /* <DEDUP_REMOVED lines=12> */
.L_x_477:
[----:B------:R-:W-:Y:S05]  /*f380*/  BSYNC B1 ;  /* 0x0000000000017941 */ /* 0x000fea0003800000 */
.L_x_476:
        /* <DEDUP_REMOVED lines=12> */
.L_x_479:
[----:B------:R-:W-:Y:S05]  /*f450*/  BSYNC B1 ;  /* 0x0000000000017941 */ /* 0x000fea0003800000 */
.L_x_478:
        /* <DEDUP_REMOVED lines=9> */
.L_x_481:
[----:B------:R-:W-:Y:S05]  /*f4f0*/  BSYNC B1 ;  /* 0x0000000000017941 */ /* 0x000fea0003800000 */
.L_x_480:
        /* <DEDUP_REMOVED lines=9> */
.L_x_483:
[----:B------:R-:W-:Y:S05]  /*f590*/  BSYNC B1 ;  /* 0x0000000000017941 */ /* 0x000fea0003800000 */
.L_x_482:
        /* <DEDUP_REMOVED lines=12> */
.L_x_485:
[----:B------:R-:W-:Y:S05]  /*f660*/  BSYNC B1 ;  /* 0x0000000000017941 */ /* 0x000fea0003800000 */
.L_x_484:
        /* <DEDUP_REMOVED lines=12> */
.L_x_487:
[----:B------:R-:W-:Y:S05]  /*f730*/  BSYNC B1 ;  /* 0x0000000000017941 */ /* 0x000fea0003800000 */
.L_x_486:
        /* <DEDUP_REMOVED lines=9> */
.L_x_489:
[----:B------:R-:W-:Y:S05]  /*f7d0*/  BSYNC B1 ;  /* 0x0000000000017941 */ /* 0x000fea0003800000 */
.L_x_488:
        /* <DEDUP_REMOVED lines=9> */
.L_x_491:
[----:B------:R-:W-:Y:S05]  /*f870*/  BSYNC B1 ;  /* 0x0000000000017941 */ /* 0x000fea0003800000 */
.L_x_490:
        /* <DEDUP_REMOVED lines=12> */
.L_x_493:
[----:B------:R-:W-:Y:S05]  /*f940*/  BSYNC B1 ;  /* 0x0000000000017941 */ /* 0x000fea0003800000 */
.L_x_492:
        /* <DEDUP_REMOVED lines=12> */
.L_x_495:
[----:B------:R-:W-:Y:S05]  /*fa10*/  BSYNC B1 ;  /* 0x0000000000017941 */ /* 0x000fea0003800000 */
.L_x_494:
        /* <DEDUP_REMOVED lines=9> */
.L_x_497:
[----:B------:R-:W-:Y:S05]  /*fab0*/  BSYNC B1 ;  /* 0x0000000000017941 */ /* 0x000fea0003800000 */
.L_x_496:
        /* <DEDUP_REMOVED lines=9> */
.L_x_499:
[----:B------:R-:W-:Y:S05]  /*fb50*/  BSYNC B1 ;  /* 0x0000000000017941 */ /* 0x000fea0003800000 */
.L_x_498:
        /* <DEDUP_REMOVED lines=12> */
.L_x_501:
[----:B------:R-:W-:Y:S05]  /*fc20*/  BSYNC B1 ;  /* 0x0000000000017941 */ /* 0x000fea0003800000 */
.L_x_500:
        /* <DEDUP_REMOVED lines=12> */
.L_x_503:
[----:B------:R-:W-:Y:S05]  /*fcf0*/  BSYNC B1 ;  /* 0x0000000000017941 */ /* 0x000fea0003800000 */
.L_x_502:
        /* <DEDUP_REMOVED lines=9> */
.L_x_505:
[----:B------:R-:W-:Y:S05]  /*fd90*/  BSYNC B1 ;  /* 0x0000000000017941 */ /* 0x000fea0003800000 */
.L_x_504:
        /* <DEDUP_REMOVED lines=9> */
.L_x_507:
[----:B------:R-:W-:Y:S05]  /*fe30*/  BSYNC B1 ;  /* 0x0000000000017941 */ /* 0x000fea0003800000 */
.L_x_506:
        /* <DEDUP_REMOVED lines=12> */
.L_x_509:
[----:B------:R-:W-:Y:S05]  /*ff00*/  BSYNC B1 ;  /* 0x0000000000017941 */ /* 0x000fea0003800000 */
.L_x_508:
        /* <DEDUP_REMOVED lines=12> */
.L_x_511:
[----:B------:R-:W-:Y:S05]  /*ffd0*/  BSYNC B1 ;  /* 0x0000000000017941 */ /* 0x000fea0003800000 */
.L_x_510:
        /* <DEDUP_REMOVED lines=9> */
.L_x_513:
[----:B------:R-:W-:Y:S05]  /*10070*/  BSYNC B1 ;  /* 0x0000000000017941 */ /* 0x000fea0003800000 */
.L_x_512:
        /* <DEDUP_REMOVED lines=9> */
.L_x_515:
[----:B------:R-:W-:Y:S05]  /*10110*/  BSYNC B1 ;  /* 0x0000000000017941 */ /* 0x000fea0003800000 */
.L_x_514:
        /* <DEDUP_REMOVED lines=12> */
.L_x_517:
[----:B------:R-:W-:Y:S05]  /*101e0*/  BSYNC B1 ;  /* 0x0000000000017941 */ /* 0x000fea0003800000 */
.L_x_516:
        /* <DEDUP_REMOVED lines=12> */
.L_x_519:
[----:B------:R-:W-:Y:S05]  /*102b0*/  BSYNC B1 ;  /* 0x0000000000017941 */ /* 0x000fea0003800000 */
.L_x_518:
        /* <DEDUP_REMOVED lines=9> */
.L_x_521:
[----:B------:R-:W-:Y:S05]  /*10350*/  BSYNC B1 ;  /* 0x0000000000017941 */ /* 0x000fea0003800000 */
.L_x_520:
        /* <DEDUP_REMOVED lines=9> */
.L_x_523:
[----:B------:R-:W-:Y:S05]  /*103f0*/  BSYNC B1 ;  /* 0x0000000000017941 */ /* 0x000fea0003800000 */
.L_x_522:
        /* <DEDUP_REMOVED lines=12> */
.L_x_525:
[----:B------:R-:W-:Y:S05]  /*104c0*/  BSYNC B1 ;  /* 0x0000000000017941 */ /* 0x000fea0003800000 */
.L_x_524:
        /* <DEDUP_REMOVED lines=12> */
.L_x_527:
[----:B------:R-:W-:Y:S05]  /*10590*/  BSYNC B1 ;  /* 0x0000000000017941 */ /* 0x000fea0003800000 */
.L_x_526:
        /* <DEDUP_REMOVED lines=9> */
.L_x_529:
[----:B------:R-:W-:Y:S05]  /*10630*/  BSYNC B1 ;  /* 0x0000000000017941 */ /* 0x000fea0003800000 */
.L_x_528:
        /* <DEDUP_REMOVED lines=9> */
.L_x_531:
[----:B------:R-:W-:Y:S05]  /*106d0*/  BSYNC B1 ;  /* 0x0000000000017941 */ /* 0x000fea0003800000 */
.L_x_530:
        /* <DEDUP_REMOVED lines=12> */
.L_x_533:
[----:B------:R-:W-:Y:S05]  /*107a0*/  BSYNC B1 ;  /* 0x0000000000017941 */ /* 0x000fea0003800000 */
.L_x_532:
        /* <DEDUP_REMOVED lines=12> */
.L_x_535:
[----:B------:R-:W-:Y:S05]  /*10870*/  BSYNC B1 ;  /* 0x0000000000017941 */ /* 0x000fea0003800000 */
.L_x_534:
        /* <DEDUP_REMOVED lines=9> */
.L_x_537:
[----:B------:R-:W-:Y:S05]  /*10910*/  BSYNC B1 ;  /* 0x0000000000017941 */ /* 0x000fea0003800000 */
.L_x_536:
        /* <DEDUP_REMOVED lines=9> */
.L_x_539:
[----:B------:R-:W-:Y:S05]  /*109b0*/  BSYNC B1 ;  /* 0x0000000000017941 */ /* 0x000fea0003800000 */
.L_x_538:
[----:B-----5:R-:W-:Y:S01]  /*109c0*/  HADD2.F32 R5, -RZ, R3.H0_H0 ;  /* 0x20000003ff057230 */ /* 0x020fe20000004100 */
[----:B------:R-:W-:Y:S01]  /*109d0*/  ISETP.GT.AND P1, PT, R0, 0xf9, P1 ;  /* 0x000000f90000780c */ /* 0x000fe20000f24270 */
[----:B0-----:R-:W-:Y:S01]  /*109e0*/  @P2 IMAD.MOV.U32 R4, RZ, RZ, R160 ;  /* 0x000000ffff042224 */ /* 0x001fe200078e00a0 */
[----:B------:R-:W-:Y:S02]  /*109f0*/  BSSY B1, `(.L_x_540) ;  /* 0x0000009000017945 */ /* 0x000fe40003800000 */
[----:B------:R-:W-:-:S04]  /*10a00*/  FMUL R5, R5, R16 ;  /* 0x0000001005057220 */ /* 0x000fc80000400000 */
[----:B------:R-:W-:-:S05]  /*10a10*/  FFMA R5, R150, R2, R5 ;  /* 0x0000000296057223 */ /* 0x000fca0000000005 */
[----:B------:R-:W-:-:S04]  /*10a20*/  F2FP.F16.F32.PACK_AB R5, RZ, R5 ;  /* 0x00000005ff05723e */ /* 0x000fc800000000ff */
[----:B-1--4-:R-:W-:Y:S01]  /*10a30*/  PRMT R6, R5, 0x7610, R6 ;  /* 0x0000761005067816 */ /* 0x012fe20000000006 */
[----:B------:R-:W-:-:S05]  /*10a40*/  @P2 IMAD.MOV.U32 R5, RZ, RZ, R161 ;  /* 0x000000ffff052224 */ /* 0x000fca00078e00a1 */
[----:B------:R0:W-:Y:S01]  /*10a50*/  @P2 STG.E.U16 desc[UR36][R4.64+0x1f0], R6 ;  /* 0x0001f00604002986 */ /* 0x0001e2000c101524 */
[----:B------:R-:W-:Y:S05]  /*10a60*/  @!P1 BRA `(.L_x_541) ;  /* 0x0000000000049947 */ /* 0x000fea0003800000 */
[----:B------:R1:W5:Y:S02]  /*10a70*/  LDG.E.LTC128B.U16 R3, desc[UR36][R12.64+0x1f2] ;  /* 0x0001f2240c037981 */ /* 0x000364000c1e1520 */
.L_x_541:
[----:B------:R-:W-:Y:S05]  /*10a80*/  BSYNC B1 ;  /* 0x0000000000017941 */ /* 0x000fea0003800000 */
.L_x_540:
[----:B------:R-:W-:Y:S05]  /*10a90*/  @!P1 BRA `(.L_x_542) ;  /* 0x0000005400c09947 */ /* 0x000fea0003800000 */
[----:B-----5:R-:W-:-:S05]  /*10aa0*/  HADD2.F32 R3, -RZ, R3.H0_H0 ;  /* 0x20000003ff037230 */ /* 0x020fca0000004100 */
[----:B------:R-:W-:-:S04]  /*10ab0*/  FMUL R0, R3, R16 ;  /* 0x0000001003007220 */ /* 0x000fc80000400000 */
[----:B------:R-:W-:-:S05]  /*10ac0*/  FFMA R0, R151, R2, R0 ;  /* 0x0000000297007223 */ /* 0x000fca0000000000 */
[----:B------:R-:W-:-:S05]  /*10ad0*/  F2FP.F16.F32.PACK_AB R0, RZ, R0 ;  /* 0x00000000ff00723e */ /* 0x000fca00000000ff */
[----:B------:R4:W-:Y:S01]  /*10ae0*/  STG.E.U16 desc[UR36][R160.64+0x1f2], R0 ;  /* 0x0001f200a0007986 */ /* 0x0009e2000c101524 */
[----:B------:R-:W-:Y:S05]  /*10af0*/  BRA `(.L_x_542) ;  /* 0x0000005400a87947 */ /* 0x000fea0003800000 */
.L_x_35:
[----:B------:R-:W2:Y:S01]  /*10b00*/  LDL.LU R3, [R1] ;  /* 0x0000000001037983 */ /* 0x000ea20000300800 */
[----:B------:R-:W-:-:S03]  /*10b10*/  ULDC.64 UR4, c[0x0][0x5c0] ;  /* 0x0001700000047ab9 */ /* 0x000fc60000000a00 */
[----:B------:R-:W3:Y:S04]  /*10b20*/  LDL.LU R9, [R1+0x5c] ;  /* 0x00005c0001097983 */ /* 0x000ee80000300800 */
[----:B------:R-:W4:Y:S04]  /*10b30*/  LDL.LU R12, [R1+0x98] ;  /* 0x00009800010c7983 */ /* 0x000f280000300800 */
[----:B------:R-:W5:Y:S04]  /*10b40*/  LDL.LU R235, [R1+0x9c] ;  /* 0x00009c0001eb7983 */ /* 0x000f680000300800 */
        /* <DEDUP_REMOVED lines=75> */
[----:B------:R-:W5:Y:S01]  /*11000*/  LDL.LU R159, [R1+0x1cc] ;  /* 0x0001cc00019f7983 */ /* 0x000f620000300800 */
[----:B--2---:R-:W-:-:S03]  /*11010*/  FMUL R3, R3, R2 ;  /* 0x0000000203037220 */ /* 0x004fc60000400000 */
[----:B------:R-:W2:Y:S01]  /*11020*/  LDL.LU R158, [R1+0x1d0] ;  /* 0x0001d000019e7983 */ /* 0x000ea20000300800 */
[----:B------:R-:W-:-:S03]  /*11030*/  LEA R4, P0, R6, UR4, 0x1 ;  /* 0x0000000406047c11 */ /* 0x000fc6000f8008ff */
[----:B------:R-:W2:Y:S04]  /*11040*/  LDL.LU R157, [R1+0x1d4] ;  /* 0x0001d400019d7983 */ /* 0x000ea80000300800 */
[----:B------:R-:W2:Y:S04]  /*11050*/  LDL.LU R156, [R1+0x1d8] ;  /* 0x0001d800019c7983 */ /* 0x000ea80000300800 */
[----:B------:R-:W2:Y:S04]  /*11060*/  LDL.LU R155, [R1+0x1dc] ;  /* 0x0001dc00019b7983 */ /* 0x000ea80000300800 */
[----:B------:R-:W2:Y:S01]  /*11070*/  LDL.LU R154, [R1+0x1e0] ;  /* 0x0001e000019a7983 */ /* 0x000ea20000300800 */
[----:B------:R-:W-:-:S03]  /*11080*/  LEA.HI.X R5, R6, UR5, R10, 0x1, P0 ;  /* 0x0000000506057c11 */ /* 0x000fc600080f0c0a */
[----:B------:R-:W2:Y:S01]  /*11090*/  LDL.LU R23, [R1+0x1e4] ;  /* 0x0001e40001177983 */ /* 0x000ea20000300800 */
[----:B------:R-:W-:-:S03]  /*110a0*/  F2FP.F16.F32.PACK_AB R3, RZ, R3 ;  /* 0x00000003ff03723e */ /* 0x000fc600000000ff */
[----:B------:R-:W2:Y:S04]  /*110b0*/  LDL.LU R22, [R1+0x1e8] ;  /* 0x0001e80001167983 */ /* 0x000ea80000300800 */
[----:B------:R-:W2:Y:S04]  /*110c0*/  LDL.LU R21, [R1+0x1ec] ;  /* 0x0001ec0001157983 */ /* 0x000ea80000300800 */
[----:B------:R-:W2:Y:S04]  /*110d0*/  LDL.LU R20, [R1+0x1f0] ;  /* 0x0001f00001147983 */ /* 0x000ea80000300800 */
[----:B------:R-:W2:Y:S04]  /*110e0*/  LDL.LU R19, [R1+0x1f4] ;  /* 0x0001f40001137983 */ /* 0x000ea80000300800 */
[----:B------:R-:W2:Y:S04]  /*110f0*/  LDL.LU R18, [R1+0x1f8] ;  /* 0x0001f80001127983 */ /* 0x000ea80000300800 */
[----:B------:R-:W2:Y:S04]  /*11100*/  LDL.LU R15, [R1+0x1fc] ;  /* 0x0001fc00010f7983 */ /* 0x000ea80000300800 */
[----:B------:R-:W3:Y:S04]  /*11110*/  LDL.LU R7, [R1+0x8] ;  /* 0x0000080001077983 */ /* 0x000ee80000300800 */
[----:B------:R-:W4:Y:S04]  /*11120*/  LDL.LU R6, [R1+0xc] ;  /* 0x00000c0001067983 */ /* 0x000f280000300800 */
[----:B------:R0:W-:Y:S04]  /*11130*/  @P1 STG.E.U16 desc[UR36][R4.64], R3 ;  /* 0x0000000304001986 */ /* 0x0001e8000c101524 */
[----:B0-----:R-:W5:Y:S01]  /*11140*/  LDL.LU R3, [R1+0x4] ;  /* 0x0000040001037983 */ /* 0x001f620000300800 */
[----:B------:R-:W-:Y:S01]  /*11150*/  ISETP.GT.AND P0, PT, R0, 0x1, P3 ;  /* 0x000000010000780c */ /* 0x000fe20001f04270 */
[----:B------:R-:W-:Y:S01]  /*11160*/  USHF.L.U32 UR5, UR8, 0x4, URZ ;  /* 0x0000000408057899 */ /* 0x000fe2000800063f */
[----:B------:R-:W-:Y:S01]  /*11170*/  ISETP.GT.AND P2, PT, R153, 0x8, PT ;  /* 0x000000089900780c */ /* 0x000fe20003f44270 */
[----:B------:R-:W-:Y:S01]  /*11180*/  USHF.L.U64.HI UR4, UR8, 0x4, UR9 ;  /* 0x0000000408047899 */ /* 0x000fe20008010209 */
[----:B---3--:R-:W-:-:S05]  /*11190*/  FMUL R7, R7, R2 ;  /* 0x0000000207077220 */ /* 0x008fca0000400000 */
[----:B------:R-:W-:-:S04]  /*111a0*/  F2FP.F16.F32.PACK_AB R7, RZ, R7 ;  /* 0x00000007ff07723e */ /* 0x000fc800000000ff */
[----:B------:R-:W-:Y:S01]  /*111b0*/  PRMT R8, R7, 0x7610, R8 ;  /* 0x0000761007087816 */ /* 0x000fe20000000008 */
[----:B-----5:R-:W-:-:S05]  /*111c0*/  FMUL R3, R3, R2 ;  /* 0x0000000203037220 */ /* 0x020fca0000400000 */
[----:B------:R-:W-:-:S05]  /*111d0*/  F2FP.F16.F32.PACK_AB R3, RZ, R3 ;  /* 0x00000003ff03723e */ /* 0x000fca00000000ff */
[----:B------:R4:W-:Y:S01]  /*111e0*/  @P0 STG.E.U16 desc[UR36][R4.64+0x2], R3 ;  /* 0x0000020304000986 */ /* 0x0009e2000c101524 */
[----:B------:R-:W-:Y:S01]  /*111f0*/  ISETP.GT.AND P0, PT, R0, RZ, P2 ;  /* 0x000000ff0000720c */ /* 0x000fe20001704270 */
[----:B----4-:R-:W-:Y:S01]  /*11200*/  FMUL R3, R6, R2 ;  /* 0x0000000206037220 */ /* 0x010fe20000400000 */
[----:B------:R-:W-:-:S04]  /*11210*/  IADD3 R6, P1, R4, UR5, RZ ;  /* 0x0000000504067c10 */ /* 0x000fc8000ff3e0ff */
[----:B------:R-:W-:Y:S02]  /*11220*/  IADD3.X R7, R5, UR4, RZ, P1, !PT ;  /* 0x0000000405077c10 */ /* 0x000fe40008ffe4ff */
[----:B------:R-:W-:-:S05]  /*11230*/  F2FP.F16.F32.PACK_AB R3, RZ, R3 ;  /* 0x00000003ff03723e */ /* 0x000fca00000000ff */
[----:B------:R0:W-:Y:S01]  /*11240*/  @P0 STG.E.U16 desc[UR36][R6.64], R8 ;  /* 0x0000000806000986 */ /* 0x0001e2000c101524 */
[----:B------:R-:W-:-:S03]  /*11250*/  ISETP.GT.AND P0, PT, R0, 0x1, P2 ;  /* 0x000000010000780c */ /* 0x000fc60001704270 */
[----:B0-----:R-:W3:Y:S10]  /*11260*/  LDL.LU R8, [R1+0x54] ;  /* 0x0000540001087983 */ /* 0x001ef40000300800 */
[----:B------:R0:W-:Y:S04]  /*11270*/  @P0 STG.E.U16 desc[UR36][R6.64+0x2], R3 ;  /* 0x0000020306000986 */ /* 0x0001e8000c101524 */
[----:B0-----:R-:W4:Y:S01]  /*11280*/  LDL.LU R3, [R1+0x10] ;  /* 0x0000100001037983 */ /* 0x001f220000300800 */
[----:B------:R-:W-:Y:S01]  /*11290*/  ISETP.GT.AND P0, PT, R0, 0x8, P3 ;  /* 0x000000080000780c */ /* 0x000fe20001f04270 */
[----:B----4-:R-:W-:-:S05]  /*112a0*/  FMUL R3, R3, R2 ;  /* 0x0000000203037220 */ /* 0x010fca0000400000 */
[----:B------:R-:W-:-:S07]  /*112b0*/  F2FP.F16.F32.PACK_AB R3, RZ, R3 ;  /* 0x00000003ff03723e */ /* 0x000fce00000000ff */
        /* <DEDUP_REMOVED lines=78> */
[----:B---3--:R-:W-:-:S05]  /*117a0*/  FMUL R8, R8, R2 ;  /* 0x0000000208087220 */ /* 0x008fca0000400000 */
[----:B------:R-:W-:-:S04]  /*117b0*/  F2FP.F16.F32.PACK_AB R8, RZ, R8 ;  /* 0x00000008ff08723e */ /* 0x000fc800000000ff */
[----:B------:R-:W-:Y:S01]  /*117c0*/  PRMT R10, R8, 0x7610, R10 ;  /* 0x00007610080a7816 */ /* 0x000fe2000000000a */
[----:B----4-:R-:W-:-:S05]  /*117d0*/  FMUL R3, R3, R2 ;  /* 0x0000000203037220 */ /* 0x010fca0000400000 */
[----:B------:R-:W-:-:S05]  /*117e0*/  F2FP.F16.F32.PACK_AB R3, RZ, R3 ;  /* 0x00000003ff03723e */ /* 0x000fca00000000ff */
[----:B------:R0:W-:Y:S04]  /*117f0*/  @P0 STG.E.U16 desc[UR36][R4.64+0x50], R3 ;  /* 0x0000500304000986 */ /* 0x0001e8000c101524 */
[----:B0-----:R-:W3:Y:S01]  /*11800*/  LDL.LU R3, [R1+0x58] ;  /* 0x0000580001037983 */ /* 0x001ee20000300800 */
[C---:B------:R-:W-:Y:S01]  /*11810*/  ISETP.GT.AND P5, PT, R0.reuse, 0x29, P3 ;  /* 0x000000290000780c */ /* 0x040fe20001fa4270 */
[----:B------:R-:W-:Y:S01]  /*11820*/  FMUL R9, R9, R2 ;  /* 0x0000000209097220 */ /* 0x000fe20000400000 */
[C---:B------:R-:W-:Y:S01]  /*11830*/  ISETP.GT.AND P0, PT, R0.reuse, 0x28, P2 ;  /* 0x000000280000780c */ /* 0x040fe20001704270 */
[----:B------:R-:W4:Y:S01]  /*11840*/  LDL.LU R8, [R1+0x60] ;  /* 0x0000600001087983 */ /* 0x000f220000300800 */
[C---:B------:R-:W-:Y:S02]  /*11850*/  ISETP.GT.AND P4, PT, R0.reuse, 0x29, P2 ;  /* 0x000000290000780c */ /* 0x040fe40001784270 */
[----:B------:R-:W-:-:S02]  /*11860*/  ISETP.GT.AND P1, PT, R0, 0x30, P3 ;  /* 0x000000300000780c */ /* 0x000fc40001f24270 */
[----:B------:R-:W-:Y:S01]  /*11870*/  F2FP.F16.F32.PACK_AB R9, RZ, R9 ;  /* 0x00000009ff09723e */ /* 0x000fe200000000ff */
[-C--:B---3--:R-:W-:Y:S01]  /*11880*/  FMUL R3, R3, R2.reuse ;  /* 0x0000000203037220 */ /* 0x088fe20000400000 */
[----:B----4-:R-:W-:-:S04]  /*11890*/  FMUL R8, R8, R2 ;  /* 0x0000000208087220 */ /* 0x010fc80000400000 */
[----:B------:R-:W-:-:S04]  /*118a0*/  F2FP.F16.F32.PACK_AB R3, RZ, R3 ;  /* 0x00000003ff03723e */ /* 0x000fc800000000ff */
[----:B------:R-:W-:Y:S02]  /*118b0*/  PRMT R11, R3, 0x7610, R11 ;  /* 0x00007610030b7816 */ /* 0x000fe4000000000b */
[----:B------:R-:W-:Y:S02]  /*118c0*/  F2FP.F16.F32.PACK_AB R3, RZ, R8 ;  /* 0x00000008ff03723e */ /* 0x000fe400000000ff */
[----:B------:R-:W3:Y:S04]  /*118d0*/  LDL.LU R8, [R1+0x64] ;  /* 0x0000640001087983 */ /* 0x000ee80000300800 */
[----:B------:R0:W-:Y:S04]  /*118e0*/  @P5 STG.E.U16 desc[UR36][R4.64+0x52], R10 ;  /* 0x0000520a04005986 */ /* 0x0001e8000c101524 */
[----:B------:R-:W-:Y:S04]  /*118f0*/  @P0 STG.E.U16 desc[UR36][R6.64+0x50], R11 ;  /* 0x0000500b06000986 */ /* 0x000fe8000c101524 */
[----:B------:R1:W-:Y:S01]  /*11900*/  @P4 STG.E.U16 desc[UR36][R6.64+0x52], R9 ;  /* 0x0000520906004986 */ /* 0x0003e2000c101524 */
[----:B0-----:R-:W-:-:S03]  /*11910*/  PRMT R10, R3, 0x7610, R10 ;  /* 0x00007610030a7816 */ /* 0x001fc6000000000a */
[----:B------:R-:W4:Y:S04]  /*11920*/  LDL.LU R3, [R1+0x68] ;  /* 0x0000680001037983 */ /* 0x000f280000300800 */
[----:B------:R0:W-:Y:S04]  /*11930*/  @P1 STG.E.U16 desc[UR36][R4.64+0x60], R10 ;  /* 0x0000600a04001986 */ /* 0x0001e8000c101524 */
[----:B-1----:R-:W5:Y:S01]  /*11940*/  LDL.LU R9, [R1+0x6c] ;  /* 0x00006c0001097983 */ /* 0x002f620000300800 */
[----:B---3--:R-:W-:-:S05]  /*11950*/  FMUL R8, R8, R2 ;  /* 0x0000000208087220 */ /* 0x008fca0000400000 */
[----:B------:R-:W-:-:S04]  /*11960*/  F2FP.F16.F32.PACK_AB R8, RZ, R8 ;  /* 0x00000008ff08723e */ /* 0x000fc800000000ff */
[----:B0-----:R-:W-:Y:S02]  /*11970*/  PRMT R10, R8, 0x7610, R10 ;  /* 0x00007610080a7816 */ /* 0x001fe4000000000a */
[----:B------:R-:W3:Y:S01]  /*11980*/  LDL.LU R8, [R1+0x70] ;  /* 0x0000700001087983 */ /* 0x000ee20000300800 */
[----:B----4-:R-:W-:-:S05]  /*11990*/  FMUL R3, R3, R2 ;  /* 0x0000000203037220 */ /* 0x010fca0000400000 */
[----:B------:R-:W-:-:S04]  /*119a0*/  F2FP.F16.F32.PACK_AB R3, RZ, R3 ;  /* 0x00000003ff03723e */ /* 0x000fc800000000ff */
[----:B------:R-:W-:Y:S01]  /*119b0*/  PRMT R11, R3, 0x7610, R11 ;  /* 0x00007610030b7816 */ /* 0x000fe2000000000b */
[----:B---3--:R-:W-:-:S05]  /*119c0*/  FMUL R8, R8, R2 ;  /* 0x0000000208087220 */ /* 0x008fca0000400000 */
[----:B------:R-:W-:Y:S02]  /*119d0*/  F2FP.F16.F32.PACK_AB R3, RZ, R8 ;  /* 0x00000008ff03723e */ /* 0x000fe400000000ff */
[----:B------:R-:W3:Y:S01]  /*119e0*/  LDL.LU R8, [R1+0x74] ;  /* 0x0000740001087983 */ /* 0x000ee20000300800 */
[C---:B------:R-:W-:Y:S02]  /*119f0*/  ISETP.GT.AND P0, PT, R0.reuse, 0x31, P3 ;  /* 0x000000310000780c */ /* 0x040fe40001f04270 */
[C---:B------:R-:W-:Y:S02]  /*11a00*/  ISETP.GT.AND P4, PT, R0.reuse, 0x30, P2 ;  /* 0x000000300000780c */ /* 0x040fe40001784270 */
[C---:B------:R-:W-:Y:S02]  /*11a10*/  ISETP.GT.AND P5, PT, R0.reuse, 0x31, P2 ;  /* 0x000000310000780c */ /* 0x040fe400017a4270 */
[----:B------:R-:W-:Y:S01]  /*11a20*/  ISETP.GT.AND P1, PT, R0, 0x38, P3 ;  /* 0x000000380000780c */ /* 0x000fe20001f24270 */
[----:B-----5:R-:W-:-:S05]  /*11a30*/  FMUL R9, R9, R2 ;  /* 0x0000000209097220 */ /* 0x020fca0000400000 */
[----:B------:R-:W-:Y:S01]  /*11a40*/  F2FP.F16.F32.PACK_AB R9, RZ, R9 ;  /* 0x00000009ff09723e */ /* 0x000fe200000000ff */
        /* <DEDUP_REMOVED lines=11> */
[C---:B------:R-:W-:Y:S02]  /*11b00*/  ISETP.GT.AND P0, PT, R0.reuse, 0x39, P3 ;  /* 0x000000390000780c */ /* 0x040fe40001f04270 */
[----:B------:R-:W-:Y:S01]  /*11b10*/  ISETP.GT.AND P4, PT, R0, 0x38, P2 ;  /* 0x000000380000780c */ /* 0x000fe20001784270 */
[----:B----4-:R-:W-:-:S05]  /*11b20*/  FMUL R3, R3, R2 ;  /* 0x0000000203037220 */ /* 0x010fca0000400000 */
[----:B------:R-:W-:-:S04]  /*11b30*/  F2FP.F16.F32.PACK_AB R3, RZ, R3 ;  /* 0x00000003ff03723e */ /* 0x000fc800000000ff */
[----:B------:R-:W-:Y:S01]  /*11b40*/  PRMT R11, R3, 0x7610, R11 ;  /* 0x00007610030b7816 */ /* 0x000fe2000000000b */
[----:B------:R0:W-:Y:S04]  /*11b50*/  @P0 STG.E.U16 desc[UR36][R4.64+0x72], R10 ;  /* 0x0000720a04000986 */ /* 0x0001e8000c101524 */
[----:B------:R1:W-:Y:S01]  /*11b60*/  @P4 STG.E.U16 desc[UR36][R6.64+0x70], R11 ;  /* 0x0000700b06004986 */ /* 0x0003e2000c101524 */
[----:B---3--:R-:W-:-:S05]  /*11b70*/  FMUL R8, R8, R2 ;  /* 0x0000000208087220 */ /* 0x008fca0000400000 */
[----:B------:R-:W-:Y:S02]  /*11b80*/  F2FP.F16.F32.PACK_AB R3, RZ, R8 ;  /* 0x00000008ff03723e */ /* 0x000fe400000000ff */
[----:B------:R-:W3:Y:S02]  /*11b90*/  LDL.LU R8, [R1+0x88] ;  /* 0x0000880001087983 */ /* 0x000ee40000300800 */
[----:B0-----:R-:W-:Y:S02]  /*11ba0*/  PRMT R10, R3, 0x7610, R10 ;  /* 0x00007610030a7816 */ /* 0x001fe4000000000a */
[----:B-1----:R-:W4:Y:S04]  /*11bb0*/  LDL.LU R11, [R1+0x94] ;  /* 0x00009400010b7983 */ /* 0x002f280000300800 */
[----:B------:R-:W2:Y:S01]  /*11bc0*/  LDL.LU R3, [R1+0x84] ;  /* 0x0000840001037983 */ /* 0x000ea20000300800 */
[----:B------:R-:W-:-:S02]  /*11bd0*/  ISETP.GT.AND P5, PT, R0, 0x39, P2 ;  /* 0x000000390000780c */ /* 0x000fc400017a4270 */
[----:B------:R-:W-:Y:S01]  /*11be0*/  ISETP.GT.AND P1, PT, R0, 0x40, P3 ;  /* 0x000000400000780c */ /* 0x000fe20001f24270 */
[----:B-----5:R-:W-:-:S05]  /*11bf0*/  FMUL R9, R9, R2 ;  /* 0x0000000209097220 */ /* 0x020fca0000400000 */
[----:B------:R-:W-:-:S05]  /*11c00*/  F2FP.F16.F32.PACK_AB R9, RZ, R9 ;  /* 0x00000009ff09723e */ /* 0x000fca00000000ff */
[----:B------:R0:W-:Y:S04]  /*11c10*/  @P5 STG.E.U16 desc[UR36][R6.64+0x72], R9 ;  /* 0x0000720906005986 */ /* 0x0001e8000c101524 */
[----:B------:R1:W-:Y:S04]  /*11c20*/  @P1 STG.E.U16 desc[UR36][R4.64+0x80], R10 ;  /* 0x0000800a04001986 */ /* 0x0003e8000c101524 */
[----:B0-----:R-:W5:Y:S01]  /*11c30*/  LDL.LU R9, [R1+0x8c] ;  /* 0x00008c0001097983 */ /* 0x001f620000300800 */
[-C--:B---3--:R-:W-:Y:S01]  /*11c40*/  FMUL R8, R8, R2.reuse ;  /* 0x0000000208087220 */ /* 0x088fe20000400000 */
[----:B--2---:R-:W-:-:S05]  /*11c50*/  FMUL R3, R3, R2 ;  /* 0x0000000203037220 */ /* 0x004fca0000400000 */
[----:B-1----:R-:W-:Y:S02]  /*11c60*/  F2FP.F16.F32.PACK_AB R10, RZ, R3 ;  /* 0x00000003ff0a723e */ /* 0x002fe400000000ff */
[----:B------:R-:W-:Y:S02]  /*11c70*/  F2FP.F16.F32.PACK_AB R3, RZ, R8 ;  /* 0x00000008ff03723e */ /* 0x000fe400000000ff */
[----:B------:R-:W-:Y:S02]  /*11c80*/  PRMT R8, R10, 0x7610, R8 ;  /* 0x000076100a087816 */ /* 0x000fe40000000008 */
[----:B------:R-:W2:Y:S01]  /*11c90*/  LDL.LU R10, [R1+0x90] ;  /* 0x00009000010a7983 */ /* 0x000ea20000300800 */
[C---:B------:R-:W-:Y:S02]  /*11ca0*/  ISETP.GT.AND P0, PT, R0.reuse, 0x41, P3 ;  /* 0x000000410000780c */ /* 0x040fe40001f04270 */
[C---:B------:R-:W-:Y:S02]  /*11cb0*/  ISETP.GT.AND P4, PT, R0.reuse, 0x40, P2 ;  /* 0x000000400000780c */ /* 0x040fe40001784270 */
[----:B------:R-:W-:Y:S01]  /*11cc0*/  ISETP.GT.AND P5, PT, R0, 0x41, P2 ;  /* 0x000000410000780c */ /* 0x000fe200017a4270 */
[----:B------:R-:W-:Y:S01]  /*11cd0*/  FMUL R12, R12, R2 ;  /* 0x000000020c0c7220 */ /* 0x000fe20000400000 */
[----:B------:R-:W-:-:S07]  /*11ce0*/  ISETP.GT.AND P1, PT, R0, 0x48, P3 ;  /* 0x000000480000780c */ /* 0x000fce0001f24270 */
[----:B------:R0:W-:Y:S01]  /*11cf0*/  @P0 STG.E.U16 desc[UR36][R4.64+0x82], R8 ;  /* 0x0000820804000986 */ /* 0x0001e2000c101524 */
[----:B-----5:R-:W-:Y:S01]  /*11d00*/  FMUL R9, R9, R2 ;  /* 0x0000000209097220 */ /* 0x020fe20000400000 */
[----:B------:R-:W-:Y:S02]  /*11d10*/  F2FP.F16.F32.PACK_AB R12, RZ, R12 ;  /* 0x0000000cff0c723e */ /* 0x000fe400000000ff */
[----:B------:R1:W-:Y:S01]  /*11d20*/  @P4 STG.E.U16 desc[UR36][R6.64+0x80], R3 ;  /* 0x0000800306004986 */ /* 0x0003e2000c101524 */
[----:B------:R-:W-:Y:S02]  /*11d30*/  ISETP.GT.AND P0, PT, R0, 0x49, P3 ;  /* 0x000000490000780c */ /* 0x000fe40001f04270 */
[----:B------:R-:W-:Y:S01]  /*11d40*/  F2FP.F16.F32.PACK_AB R9, RZ, R9 ;  /* 0x00000009ff09723e */ /* 0x000fe200000000ff */
[-C--:B0-----:R-:W-:Y:S01]  /*11d50*/  FMUL R8, R235, R2.reuse ;  /* 0x00000002eb087220 */ /* 0x081fe20000400000 */
[----:B----4-:R-:W-:-:S04]  /*11d60*/  FMUL R11, R11, R2 ;  /* 0x000000020b0b7220 */ /* 0x010fc80000400000 */
[----:B-1----:R-:W-:Y:S02]  /*11d70*/  F2FP.F16.F32.PACK_AB R3, RZ, R8 ;  /* 0x00000008ff03723e */ /* 0x002fe400000000ff */
[----:B------:R-:W-:Y:S01]  /*11d80*/  PRMT R8, R12, 0x7610, R8 ;  /* 0x000076100c087816 */ /* 0x000fe20000000008 */
[----:B------:R0:W-:Y:S01]  /*11d90*/  @P5 STG.E.U16 desc[UR36][R6.64+0x82], R9 ;  /* 0x0000820906005986 */ /* 0x0001e2000c101524 */
[----:B------:R-:W-:Y:S01]  /*11da0*/  PRMT R12, R3, 0x7610, R12 ;  /* 0x00007610030c7816 */ /* 0x000fe2000000000c */
[----:B------:R-:W-:Y:S01]  /*11db0*/  FMUL R3, R233, R2 ;  /* 0x00000002e9037220 */ /* 0x000fe20000400000 */
[C---:B------:R-:W-:Y:S02]  /*11dc0*/  ISETP.GT.AND P4, PT, R0.reuse, 0x48, P2 ;  /* 0x000000480000780c */ /* 0x040fe40001784270 */
[----:B------:R-:W-:Y:S02]  /*11dd0*/  ISETP.GT.AND P5, PT, R0, 0x49, P2 ;  /* 0x000000490000780c */ /* 0x000fe400017a4270 */
[----:B------:R-:W-:-:S02]  /*11de0*/  F2FP.F16.F32.PACK_AB R11, RZ, R11 ;  /* 0x0000000bff0b723e */ /* 0x000fc400000000ff */
[----:B------:R-:W-:Y:S01]  /*11df0*/  F2FP.F16.F32.PACK_AB R3, RZ, R3 ;  /* 0x00000003ff03723e */ /* 0x000fe200000000ff */
[----:B0-----:R-:W-:-:S05]  /*11e00*/  FMUL R9, R234, R2 ;  /* 0x00000002ea097220 */ /* 0x001fca0000400000 */
[----:B------:R-:W-:-:S04]  /*11e10*/  F2FP.F16.F32.PACK_AB R9, RZ, R9 ;  /* 0x00000009ff09723e */ /* 0x000fc800000000ff */
[----:B------:R-:W-:Y:S01]  /*11e20*/  PRMT R13, R9, 0x7610, R13 ;  /* 0x00007610090d7816 */ /* 0x000fe2000000000d */
[----:B------:R-:W-:-:S05]  /*11e30*/  FMUL R9, R232, R2 ;  /* 0x00000002e8097220 */ /* 0x000fca0000400000 */
[----:B------:R-:W-:Y:S01]  /*11e40*/  F2FP.F16.F32.PACK_AB R9, RZ, R9 ;  /* 0x00000009ff09723e */ /* 0x000fe200000000ff */
[----:B--2---:R-:W-:-:S05]  /*11e50*/  FMUL R10, R10, R2 ;  /* 0x000000020a0a7220 */ /* 0x004fca0000400000 */
[----:B------:R-:W-:-:S05]  /*11e60*/  F2FP.F16.F32.PACK_AB R10, RZ, R10 ;  /* 0x0000000aff0a723e */ /* 0x000fca00000000ff */
[----:B------:R-:W-:Y:S01]  /*11e70*/  @P1 STG.E.U16 desc[UR36][R4.64+0x90], R10 ;  /* 0x0000900a04001986 */ /* 0x000fe2000c101524 */
[----:B------:R-:W-:-:S03]  /*11e80*/  ISETP.GT.AND P1, PT, R0, 0x50, P3 ;  /* 0x000000500000780c */ /* 0x000fc60001f24270 */
[----:B------:R0:W-:Y:S01]  /*11e90*/  @P0 STG.E.U16 desc[UR36][R4.64+0x92], R11 ;  /* 0x0000920b04000986 */ /* 0x0001e2000c101524 */
[----:B------:R-:W-:-:S03]  /*11ea0*/  ISETP.GT.AND P0, PT, R0, 0x51, P3 ;  /* 0x000000510000780c */ /* 0x000fc60001f04270 */
[----:B------:R-:W-:Y:S01]  /*11eb0*/  @P4 STG.E.U16 desc[UR36][R6.64+0x90], R8 ;  /* 0x0000900806004986 */ /* 0x000fe2000c101524 */
[----:B------:R-:W-:Y:S02]  /*11ec0*/  ISETP.GT.AND P4, PT, R0, 0x50, P2 ;  /* 0x000000500000780c */ /* 0x000fe40001784270 */
[----:B0-----:R-:W-:Y:S01]  /*11ed0*/  PRMT R11, R3, 0x7610, R11 ;  /* 0x00007610030b7816 */ /* 0x001fe2000000000b */
[----:B------:R-:W-:Y:S01]  /*11ee0*/  FMUL R3, R230, R2 ;  /* 0x00000002e6037220 */ /* 0x000fe20000400000 */
[----:B------:R0:W-:Y:S01]  /*11ef0*/  @P5 STG.E.U16 desc[UR36][R6.64+0x92], R12 ;  /* 0x0000920c06005986 */ /* 0x0001e2000c101524 */
[----:B------:R-:W-:-:S03]  /*11f00*/  ISETP.GT.AND P5, PT, R0, 0x51, P2 ;  /* 0x000000510000780c */ /* 0x000fc600017a4270 */
[----:B------:R-:W-:Y:S01]  /*11f10*/  F2FP.F16.F32.PACK_AB R3, RZ, R3 ;  /* 0x00000003ff03723e */ /* 0x000fe200000000ff */
[----:B------:R1:W-:Y:S01]  /*11f20*/  @P1 STG.E.U16 desc[UR36][R4.64+0xa0], R13 ;  /* 0x0000a00d04001986 */ /* 0x0003e2000c101524 */
[----:B------:R-:W-:Y:S01]  /*11f30*/  FMUL R10, R231, R2 ;  /* 0x00000002e70a7220 */ /* 0x000fe20000400000 */
[----:B------:R-:W-:-:S04]  /*11f40*/  ISETP.GT.AND P1, PT, R0, 0x58, P3 ;  /* 0x000000580000780c */ /* 0x000fc80001f24270 */
[----:B------:R-:W-:Y:S02]  /*11f50*/  F2FP.F16.F32.PACK_AB R10, RZ, R10 ;  /* 0x0000000aff0a723e */ /* 0x000fe400000000ff */
[----:B0-----:R-:W-:Y:S02]  /*11f60*/  PRMT R12, R9, 0x7610, R12 ;  /* 0x00007610090c7816 */ /* 0x001fe4000000000c */
[----:B-1----:R-:W-:Y:S01]  /*11f70*/  PRMT R13, R3, 0x7610, R13 ;  /* 0x00007610030d7816 */ /* 0x002fe2000000000d */
[----:B------:R-:W-:Y:S01]  /*11f80*/  FMUL R3, R229, R2 ;  /* 0x00000002e5037220 */ /* 0x000fe20000400000 */
[----:B------:R-:W-:Y:S04]  /*11f90*/  @P0 STG.E.U16 desc[UR36][R4.64+0xa2], R11 ;  /* 0x0000a20b04000986 */ /* 0x000fe8000c101524 */
[----:B------:R-:W-:Y:S01]  /*11fa0*/  F2FP.F16.F32.PACK_AB R3, RZ, R3 ;  /* 0x00000003ff03723e */ /* 0x000fe200000000ff */
[----:B------:R-:W-:Y:S04]  /*11fb0*/  @P4 STG.E.U16 desc[UR36][R6.64+0xa0], R12 ;  /* 0x0000a00c06004986 */ /* 0x000fe8000c101524 */
[----:B------:R0:W-:Y:S01]  /*11fc0*/  @P5 STG.E.U16 desc[UR36][R6.64+0xa2], R10 ;  /* 0x0000a20a06005986 */ /* 0x0001e2000c101524 */
[----:B------:R-:W-:-:S02]  /*11fd0*/  ISETP.GT.AND P0, PT, R0, 0x59, P3 ;  /* 0x000000590000780c */ /* 0x000fc40001f04270 */
[----:B0-----:R-:W-:Y:S01]  /*11fe0*/  PRMT R10, R3, 0x7610, R10 ;  /* 0x00007610030a7816 */ /* 0x001fe2000000000a */
[-C--:B------:R-:W-:Y:S01]  /*11ff0*/  FMUL R3, R226, R2.reuse ;  /* 0x00000002e2037220 */ /* 0x080fe20000400000 */
[----:B------:R0:W-:Y:S04]  /*12000*/  @P1 STG.E.U16 desc[UR36][R4.64+0xb0], R13 ;  /* 0x0000b00d04001986 */ /* 0x0001e8000c101524 */
[----:B------:R-:W-:Y:S01]  /*12010*/  F2FP.F16.F32.PACK_AB R3, RZ, R3 ;  /* 0x00000003ff03723e */ /* 0x000fe200000000ff */
[-C--:B------:R-:W-:Y:S01]  /*12020*/  FMUL R8, R228, R2.reuse ;  /* 0x00000002e4087220 */ /* 0x080fe20000400000 */
[-C--:B------:R-:W-:Y:S01]  /*12030*/  FMUL R9, R227, R2.reuse ;  /* 0x00000002e3097220 */ /* 0x080fe20000400000 */
[C---:B------:R-:W-:Y:S02]  /*12040*/  ISETP.GT.AND P4, PT, R0.reuse, 0x58, P2 ;  /* 0x000000580000780c */ /* 0x040fe40001784270 */
[----:B0-----:R-:W-:Y:S01]  /*12050*/  PRMT R13, R3, 0x7610, R13 ;  /* 0x00007610030d7816 */ /* 0x001fe2000000000d */
[----:B------:R-:W-:Y:S01]  /*12060*/  FMUL R3, R225, R2 ;  /* 0x00000002e1037220 */ /* 0x000fe20000400000 */
[----:B------:R-:W-:-:S02]  /*12070*/  ISETP.GT.AND P5, PT, R0, 0x59, P2 ;  /* 0x000000590000780c */ /* 0x000fc400017a4270 */
[----:B------:R-:W-:Y:S02]  /*12080*/  ISETP.GT.AND P1, PT, R0, 0x60, P3 ;  /* 0x000000600000780c */ /* 0x000fe40001f24270 */
[----:B------:R-:W-:Y:S01]  /*12090*/  F2FP.F16.F32.PACK_AB R3, RZ, R3 ;  /* 0x00000003ff03723e */ /* 0x000fe200000000ff */
[----:B------:R0:W-:Y:S01]  /*120a0*/  @P0 STG.E.U16 desc[UR36][R4.64+0xb2], R10 ;  /* 0x0000b20a04000986 */ /* 0x0001e2000c101524 */
[----:B------:R-:W-:Y:S02]  /*120b0*/  F2FP.F16.F32.PACK_AB R8, RZ, R8 ;  /* 0x00000008ff08723e */ /* 0x000fe400000000ff */
[----:B------:R-:W-:Y:S02]  /*120c0*/  F2FP.F16.F32.PACK_AB R9, RZ, R9 ;  /* 0x00000009ff09723e */ /* 0x000fe400000000ff */
[----:B------:R-:W-:Y:S02]  /*120d0*/  PRMT R11, R8, 0x7610, R11 ;  /* 0x00007610080b7816 */ /* 0x000fe4000000000b */
[----:B------:R-:W-:-:S02]  /*120e0*/  PRMT R12, R9, 0x7610, R12 ;  /* 0x00007610090c7816 */ /* 0x000fc4000000000c */
[----:B0-----:R-:W-:Y:S01]  /*120f0*/  PRMT R10, R3, 0x7610, R10 ;  /* 0x00007610030a7816 */ /* 0x001fe2000000000a */
[-C--:B------:R-:W-:Y:S01]  /*12100*/  FMUL R3, R222, R2.reuse ;  /* 0x00000002de037220 */ /* 0x080fe20000400000 */
[----:B------:R-:W-:Y:S01]  /*12110*/  ISETP.GT.AND P0, PT, R0, 0x61, P3 ;  /* 0x000000610000780c */ /* 0x000fe20001f04270 */
[----:B------:R-:W-:Y:S03]  /*12120*/  @P4 STG.E.U16 desc[UR36][R6.64+0xb0], R11 ;  /* 0x0000b00b06004986 */ /* 0x000fe6000c101524 */
[----:B------:R-:W-:Y:S01]  /*12130*/  F2FP.F16.F32.PACK_AB R3, RZ, R3 ;  /* 0x00000003ff03723e */ /* 0x000fe200000000ff */
[----:B------:R-:W-:Y:S04]  /*12140*/  @P5 STG.E.U16 desc[UR36][R6.64+0xb2], R12 ;  /* 0x0000b20c06005986 */ /* 0x000fe8000c101524 */
[----:B------:R0:W-:Y:S01]  /*12150*/  @P1 STG.E.U16 desc[UR36][R4.64+0xc0], R13 ;  /* 0x0000c00d04001986 */ /* 0x0001e2000c101524 */
[-C--:B------:R-:W-:Y:S01]  /*12160*/  FMUL R8, R224, R2.reuse ;  /* 0x00000002e0087220 */ /* 0x080fe20000400000 */
[----:B------:R-:W-:Y:S01]  /*12170*/  FMUL R9, R223, R2 ;  /* 0x00000002df097220 */ /* 0x000fe20000400000 */
[----:B------:R-:W-:-:S02]  /*12180*/  ISETP.GT.AND P4, PT, R0, 0x60, P2 ;  /* 0x000000600000780c */ /* 0x000fc40001784270 */
[C---:B------:R-:W-:Y:S02]  /*12190*/  ISETP.GT.AND P5, PT, R0.reuse, 0x61, P2 ;  /* 0x000000610000780c */ /* 0x040fe400017a4270 */
[----:B0-----:R-:W-:Y:S01]  /*121a0*/  PRMT R13, R3, 0x7610, R13 ;  /* 0x00007610030d7816 */ /* 0x001fe2000000000d */
[----:B------:R-:W-:Y:S01]  /*121b0*/  FMUL R3, R221, R2 ;  /* 0x00000002dd037220 */ /* 0x000fe20000400000 */
[----:B------:R-:W-:Y:S01]  /*121c0*/  ISETP.GT.AND P1, PT, R0, 0x68, P3 ;  /* 0x000000680000780c */ /* 0x000fe20001f24270 */
[----:B------:R0:W-:Y:S01]  /*121d0*/  @P0 STG.E.U16 desc[UR36][R4.64+0xc2], R10 ;  /* 0x0000c20a04000986 */ /* 0x0001e2000c101524 */
[----:B------:R-:W-:Y:S02]  /*121e0*/  F2FP.F16.F32.PACK_AB R8, RZ, R8 ;  /* 0x00000008ff08723e */ /* 0x000fe400000000ff */
[----:B------:R-:W-:Y:S02]  /*121f0*/  F2FP.F16.F32.PACK_AB R3, RZ, R3 ;  /* 0x00000003ff03723e */ /* 0x000fe400000000ff */
[----:B------:R-:W-:-:S02]  /*12200*/  F2FP.F16.F32.PACK_AB R9, RZ, R9 ;  /* 0x00000009ff09723e */ /* 0x000fc400000000ff */
[----:B------:R-:W-:Y:S02]  /*12210*/  PRMT R11, R8, 0x7610, R11 ;  /* 0x00007610080b7816 */ /* 0x000fe4000000000b */
[----:B------:R-:W-:Y:S02]  /*12220*/  PRMT R12, R9, 0x7610, R12 ;  /* 0x00007610090c7816 */ /* 0x000fe4000000000c */
        /* <DEDUP_REMOVED lines=285> */
[----:B------:R-:W-:Y:S01]  /*13400*/  @P5 STG.E.U16 desc[UR36][R6.64+0x1a2], R12 ;  /* 0x0001a20c06005986 */ /* 0x000fe2000c101524 */
[-C--:B------:R-:W-:Y:S01]  /*13410*/  FMUL R8, R164, R2.reuse ;  /* 0x00000002a4087220 */ /* 0x080fe20000400000 */
[----:B------:R-:W-:Y:S01]  /*13420*/  FMUL R9, R163, R2 ;  /* 0x00000002a3097220 */ /* 0x000fe20000400000 */
[C---:B------:R-:W-:Y:S01]  /*13430*/  ISETP.GT.AND P4, PT, R0.reuse, 0xd8, P2 ;  /* 0x000000d80000780c */ /* 0x040fe20001784270 */
[----:B------:R0:W-:Y:S01]  /*13440*/  @P1 STG.E.U16 desc[UR36][R4.64+0x1b0], R13 ;  /* 0x0001b00d04001986 */ /* 0x0001e2000c101524 */
[----:B------:R-:W-:-:S02]  /*13450*/  ISETP.GT.AND P5, PT, R0, 0xd9, P2 ;  /* 0x000000d90000780c */ /* 0x000fc400017a4270 */
[----:B------:R-:W-:Y:S02]  /*13460*/  ISETP.GT.AND P1, PT, R0, 0xe0, P3 ;  /* 0x000000e00000780c */ /* 0x000fe40001f24270 */
[----:B------:R-:W-:Y:S02]  /*13470*/  F2FP.F16.F32.PACK_AB R8, RZ, R8 ;  /* 0x00000008ff08723e */ /* 0x000fe400000000ff */
[----:B------:R-:W-:Y:S02]  /*13480*/  F2FP.F16.F32.PACK_AB R9, RZ, R9 ;  /* 0x00000009ff09723e */ /* 0x000fe400000000ff */
[----:B0-----:R-:W-:Y:S01]  /*13490*/  PRMT R13, R3, 0x7610, R13 ;  /* 0x00007610030d7816 */ /* 0x001fe2000000000d */
[----:B------:R-:W-:Y:S01]  /*134a0*/  FMUL R3, R161, R2 ;  /* 0x00000002a1037220 */ /* 0x000fe20000400000 */
[----:B------:R-:W-:Y:S01]  /*134b0*/  PRMT R11, R8, 0x7610, R11 ;  /* 0x00007610080b7816 */ /* 0x000fe2000000000b */
[----:B------:R0:W-:Y:S03]  /*134c0*/  @P0 STG.E.U16 desc[UR36][R4.64+0x1b2], R10 ;  /* 0x0001b20a04000986 */ /* 0x0001e6000c101524 */
[----:B------:R-:W-:-:S02]  /*134d0*/  F2FP.F16.F32.PACK_AB R3, RZ, R3 ;  /* 0x00000003ff03723e */ /* 0x000fc400000000ff */
[----:B------:R-:W-:Y:S01]  /*134e0*/  PRMT R12, R9, 0x7610, R12 ;  /* 0x00007610090c7816 */ /* 0x000fe2000000000c */
[----:B------:R-:W-:Y:S01]  /*134f0*/  @P4 STG.E.U16 desc[UR36][R6.64+0x1b0], R11 ;  /* 0x0001b00b06004986 */ /* 0x000fe2000c101524 */
[-C--:B------:R-:W-:Y:S01]  /*13500*/  FMUL R8, R160, R2.reuse ;  /* 0x00000002a0087220 */ /* 0x080fe20000400000 */
[----:B------:R-:W-:Y:S02]  /*13510*/  ISETP.GT.AND P0, PT, R0, 0xe1, P3 ;  /* 0x000000e10000780c */ /* 0x000fe40001f04270 */
[----:B0-----:R-:W-:Y:S01]  /*13520*/  PRMT R10, R3, 0x7610, R10 ;  /* 0x00007610030a7816 */ /* 0x001fe2000000000a */
[-C--:B------:R-:W-:Y:S01]  /*13530*/  FMUL R3, R158, R2.reuse ;  /* 0x000000029e037220 */ /* 0x080fe20000400000 */
[----:B------:R-:W-:Y:S01]  /*13540*/  @P5 STG.E.U16 desc[UR36][R6.64+0x1b2], R12 ;  /* 0x0001b20c06005986 */ /* 0x000fe2000c101524 */
[----:B------:R-:W-:Y:S01]  /*13550*/  FMUL R9, R159, R2 ;  /* 0x000000029f097220 */ /* 0x000fe20000400000 */
[C---:B------:R-:W-:Y:S02]  /*13560*/  ISETP.GT.AND P4, PT, R0.reuse, 0xe0, P2 ;  /* 0x000000e00000780c */ /* 0x040fe40001784270 */
[----:B------:R0:W-:Y:S01]  /*13570*/  @P1 STG.E.U16 desc[UR36][R4.64+0x1c0], R13 ;  /* 0x0001c00d04001986 */ /* 0x0001e2000c101524 */
[----:B------:R-:W-:-:S02]  /*13580*/  ISETP.GT.AND P5, PT, R0, 0xe1, P2 ;  /* 0x000000e10000780c */ /* 0x000fc400017a4270 */
[----:B------:R-:W-:Y:S02]  /*13590*/  ISETP.GT.AND P1, PT, R0, 0xe8, P3 ;  /* 0x000000e80000780c */ /* 0x000fe40001f24270 */
[----:B------:R-:W-:Y:S02]  /*135a0*/  F2FP.F16.F32.PACK_AB R3, RZ, R3 ;  /* 0x00000003ff03723e */ /* 0x000fe400000000ff */
[----:B------:R-:W-:Y:S02]  /*135b0*/  F2FP.F16.F32.PACK_AB R8, RZ, R8 ;  /* 0x00000008ff08723e */ /* 0x000fe400000000ff */
[----:B------:R-:W-:Y:S02]  /*135c0*/  F2FP.F16.F32.PACK_AB R9, RZ, R9 ;  /* 0x00000009ff09723e */ /* 0x000fe400000000ff */
[----:B0-----:R-:W-:Y:S01]  /*135d0*/  PRMT R13, R3, 0x7610, R13 ;  /* 0x00007610030d7816 */ /* 0x001fe2000000000d */
[----:B------:R-:W-:Y:S01]  /*135e0*/  FMUL R3, R157, R2 ;  /* 0x000000029d037220 */ /* 0x000fe20000400000 */
[----:B------:R-:W-:-:S02]  /*135f0*/  PRMT R11, R8, 0x7610, R11 ;  /* 0x00007610080b7816 */ /* 0x000fc4000000000b */
[----:B------:R-:W-:Y:S01]  /*13600*/  PRMT R12, R9, 0x7610, R12 ;  /* 0x00007610090c7816 */ /* 0x000fe2000000000c */
[----:B------:R0:W-:Y:S01]  /*13610*/  @P0 STG.E.U16 desc[UR36][R4.64+0x1c2], R10 ;  /* 0x0001c20a04000986 */ /* 0x0001e2000c101524 */
[----:B------:R-:W-:Y:S01]  /*13620*/  F2FP.F16.F32.PACK_AB R3, RZ, R3 ;  /* 0x00000003ff03723e */ /* 0x000fe200000000ff */
[----:B------:R-:W-:Y:S02]  /*13630*/  FMUL R8, R156, R2 ;  /* 0x000000029c087220 */ /* 0x000fe40000400000 */
[----:B------:R1:W-:Y:S01]  /*13640*/  @P4 STG.E.U16 desc[UR36][R6.64+0x1c0], R11 ;  /* 0x0001c00b06004986 */ /* 0x0003e2000c101524 */
[----:B------:R-:W-:-:S03]  /*13650*/  ISETP.GT.AND P0, PT, R0, 0xe9, P3 ;  /* 0x000000e90000780c */ /* 0x000fc60001f04270 */
[----:B------:R-:W-:Y:S01]  /*13660*/  @P5 STG.E.U16 desc[UR36][R6.64+0x1c2], R12 ;  /* 0x0001c20c06005986 */ /* 0x000fe2000c101524 */
[----:B------:R-:W-:-:S03]  /*13670*/  ISETP.GT.AND P4, PT, R0, 0xe9, P2 ;  /* 0x000000e90000780c */ /* 0x000fc60001784270 */
[----:B------:R2:W-:Y:S01]  /*13680*/  @P1 STG.E.U16 desc[UR36][R4.64+0x1d0], R13 ;  /* 0x0001d00d04001986 */ /* 0x0005e2000c101524 */
[----:B------:R-:W-:Y:S02]  /*13690*/  ISETP.GT.AND P1, PT, R0, 0xe8, P2 ;  /* 0x000000e80000780c */ /* 0x000fe40001724270 */
[----:B0-----:R-:W-:Y:S01]  /*136a0*/  PRMT R10, R3, 0x7610, R10 ;  /* 0x00007610030a7816 */ /* 0x001fe2000000000a */
[-C--:B------:R-:W-:Y:S01]  /*136b0*/  FMUL R3, R154, R2.reuse ;  /* 0x000000029a037220 */ /* 0x080fe20000400000 */
[----:B------:R-:W-:Y:S01]  /*136c0*/  ISETP.GT.AND P5, PT, R0, 0xf0, P3 ;  /* 0x000000f00000780c */ /* 0x000fe20001fa4270 */
[----:B------:R-:W-:Y:S01]  /*136d0*/  FMUL R9, R155, R2 ;  /* 0x000000029b097220 */ /* 0x000fe20000400000 */
[----:B------:R-:W-:Y:S02]  /*136e0*/  F2FP.F16.F32.PACK_AB R8, RZ, R8 ;  /* 0x00000008ff08723e */ /* 0x000fe400000000ff */
[----:B------:R-:W-:Y:S02]  /*136f0*/  F2FP.F16.F32.PACK_AB R3, RZ, R3 ;  /* 0x00000003ff03723e */ /* 0x000fe400000000ff */
[----:B-1----:R-:W-:-:S02]  /*13700*/  PRMT R11, R8, 0x7610, R11 ;  /* 0x00007610080b7816 */ /* 0x002fc4000000000b */
[----:B------:R-:W-:Y:S02]  /*13710*/  F2FP.F16.F32.PACK_AB R9, RZ, R9 ;  /* 0x00000009ff09723e */ /* 0x000fe400000000ff */
[----:B--2---:R-:W-:Y:S01]  /*13720*/  PRMT R13, R3, 0x7610, R13 ;  /* 0x00007610030d7816 */ /* 0x004fe2000000000d */
[----:B------:R-:W-:Y:S01]  /*13730*/  @P0 STG.E.U16 desc[UR36][R4.64+0x1d2], R10 ;  /* 0x0001d20a04000986 */ /* 0x000fe2000c101524 */
[----:B------:R-:W-:-:S03]  /*13740*/  FMUL R3, R23, R2 ;  /* 0x0000000217037220 */ /* 0x000fc60000400000 */
[----:B------:R-:W-:Y:S04]  /*13750*/  @P1 STG.E.U16 desc[UR36][R6.64+0x1d0], R11 ;  /* 0x0001d00b06001986 */ /* 0x000fe8000c101524 */
[----:B------:R0:W-:Y:S01]  /*13760*/  @P4 STG.E.U16 desc[UR36][R6.64+0x1d2], R9 ;  /* 0x0001d20906004986 */ /* 0x0001e2000c101524 */
[----:B------:R-:W-:-:S03]  /*13770*/  ISETP.GT.AND P4, PT, R0, 0xf0, P2 ;  /* 0x000000f00000780c */ /* 0x000fc60001784270 */
[----:B------:R-:W-:Y:S01]  /*13780*/  @P5 STG.E.U16 desc[UR36][R4.64+0x1e0], R13 ;  /* 0x0001e00d04005986 */ /* 0x000fe2000c101524 */
[----:B------:R-:W-:Y:S01]  /*13790*/  ISETP.GT.AND P5, PT, R0, 0xf1, P3 ;  /* 0x000000f10000780c */ /* 0x000fe20001fa4270 */
[----:B------:R-:W-:Y:S01]  /*137a0*/  FMUL R8, R22, R2 ;  /* 0x0000000216087220 */ /* 0x000fe20000400000 */
[----:B------:R-:W-:-:S04]  /*137b0*/  F2FP.F16.F32.PACK_AB R3, RZ, R3 ;  /* 0x00000003ff03723e */ /* 0x000fc800000000ff */
[----:B------:R-:W-:Y:S02]  /*137c0*/  PRMT R14, R3, 0x7610, R14 ;  /* 0x00007610030e7816 */ /* 0x000fe4000000000e */
[----:B------:R-:W-:Y:S01]  /*137d0*/  F2FP.F16.F32.PACK_AB R12, RZ, R8 ;  /* 0x00000008ff0c723e */ /* 0x000fe200000000ff */
[----:B0-----:R-:W-:-:S04]  /*137e0*/  FMUL R9, R19, R2 ;  /* 0x0000000213097220 */ /* 0x001fc80000400000 */
[----:B------:R-:W-:Y:S01]  /*137f0*/  @P5 STG.E.U16 desc[UR36][R4.64+0x1e2], R14 ;  /* 0x0001e20e04005986 */ /* 0x000fe2000c101524 */
[----:B------:R-:W-:-:S03]  /*13800*/  ISETP.GT.AND P5, PT, R0, 0xf8, P3 ;  /* 0x000000f80000780c */ /* 0x000fc60001fa4270 */
[----:B------:R0:W-:Y:S01]  /*13810*/  @P4 STG.E.U16 desc[UR36][R6.64+0x1e0], R12 ;  /* 0x0001e00c06004986 */ /* 0x0001e2000c101524 */
[C---:B------:R-:W-:Y:S01]  /*13820*/  ISETP.GT.AND P4, PT, R0.reuse, 0xf1, P2 ;  /* 0x000000f10000780c */ /* 0x040fe20001784270 */
[-C--:B------:R-:W-:Y:S01]  /*13830*/  FMUL R11, R21, R2.reuse ;  /* 0x00000002150b7220 */ /* 0x080fe20000400000 */
[----:B------:R-:W-:Y:S01]  /*13840*/  ISETP.GT.AND P3, PT, R0, 0xf9, P3 ;  /* 0x000000f90000780c */ /* 0x000fe20001f64270 */
[-C--:B------:R-:W-:Y:S01]  /*13850*/  FMUL R10, R20, R2.reuse ;  /* 0x00000002140a7220 */ /* 0x080fe20000400000 */
[----:B------:R-:W-:Y:S01]  /*13860*/  FMUL R8, R18, R2 ;  /* 0x0000000212087220 */ /* 0x000fe20000400000 */
[----:B------:R-:W-:Y:S01]  /*13870*/  F2FP.F16.F32.PACK_AB R9, RZ, R9 ;  /* 0x00000009ff09723e */ /* 0x000fe200000000ff */
[----:B------:R-:W-:Y:S01]  /*13880*/  USHF.L.U32 UR12, UR8, 0x8, URZ ;  /* 0x00000008080c7899 */ /* 0x000fe2000800063f */
[----:B------:R-:W-:Y:S01]  /*13890*/  F2FP.F16.F32.PACK_AB R11, RZ, R11 ;  /* 0x0000000bff0b723e */ /* 0x000fe200000000ff */
[----:B------:R-:W-:Y:S01]  /*138a0*/  USHF.L.U64.HI UR11, UR8, 0x8, UR9 ;  /* 0x00000008080b7899 */ /* 0x000fe20008010209 */
[----:B------:R-:W-:-:S02]  /*138b0*/  F2FP.F16.F32.PACK_AB R10, RZ, R10 ;  /* 0x0000000aff0a723e */ /* 0x000fc400000000ff */
[----:B0-----:R-:W-:Y:S02]  /*138c0*/  PRMT R12, R9, 0x7610, R12 ;  /* 0x00007610090c7816 */ /* 0x001fe4000000000c */
[----:B------:R-:W-:Y:S01]  /*138d0*/  F2FP.F16.F32.PACK_AB R8, RZ, R8 ;  /* 0x00000008ff08723e */ /* 0x000fe200000000ff */
[----:B------:R0:W-:Y:S01]  /*138e0*/  @P4 STG.E.U16 desc[UR36][R6.64+0x1e2], R11 ;  /* 0x0001e20b06004986 */ /* 0x0001e2000c101524 */
[----:B------:R-:W-:Y:S02]  /*138f0*/  MOV R9, UR12 ;  /* 0x0000000c00097c02 */ /* 0x000fe40008000f00 */
[----:B------:R-:W-:Y:S01]  /*13900*/  PRMT R13, R8, 0x7610, R13 ;  /* 0x00007610080d7816 */ /* 0x000fe2000000000d */
[----:B------:R-:W-:Y:S01]  /*13910*/  @P5 STG.E.U16 desc[UR36][R4.64+0x1f0], R10 ;  /* 0x0001f00a04005986 */ /* 0x000fe2000c101524 */
[----:B------:R-:W-:-:S03]  /*13920*/  ISETP.GT.AND P1, PT, R153, 0x80, PT ;  /* 0x000000809900780c */ /* 0x000fc60003f24270 */
[----:B------:R1:W-:Y:S01]  /*13930*/  @P3 STG.E.U16 desc[UR36][R4.64+0x1f2], R12 ;  /* 0x0001f20c04003986 */ /* 0x0003e2000c101524 */
[----:B------:R-:W-:Y:S01]  /*13940*/  IADD3 R8, P3, P5, R4, UR5, R9 ;  /* 0x0000000504087c10 */ /* 0x000fe2000fd7e009 */
[----:B0-----:R-:W-:Y:S01]  /*13950*/  IMAD.U32 R11, RZ, RZ, UR11 ;  /* 0x0000000bff0b7e24 */ /* 0x001fe2000f8e00ff */
[C---:B------:R-:W-:Y:S02]  /*13960*/  ISETP.GT.AND P4, PT, R0.reuse, 0xf8, P2 ;  /* 0x000000f80000780c */ /* 0x040fe40001784270 */
[C---:B------:R-:W-:Y:S02]  /*13970*/  ISETP.GT.AND P2, PT, R0.reuse, 0xf9, P2 ;  /* 0x000000f90000780c */ /* 0x040fe40001744270 */
[----:B------:R-:W-:Y:S02]  /*13980*/  IADD3.X R9, R5, UR4, R11, P3, P5 ;  /* 0x0000000405097c10 */ /* 0x000fe40009fea40b */
[----:B------:R-:W-:Y:S01]  /*13990*/  ISETP.GT.AND P3, PT, R0, 0x1, P1 ;  /* 0x000000010000780c */ /* 0x000fe20000f64270 */
[-C--:B------:R-:W-:Y:S01]  /*139a0*/  FMUL R3, R15, R2.reuse ;  /* 0x000000020f037220 */ /* 0x080fe20000400000 */
[----:B------:R-:W-:Y:S01]  /*139b0*/  FMUL R25, R25, R2 ;  /* 0x0000000219197220 */ /* 0x000fe20000400000 */
[----:B-1----:R-:W-:-:S03]  /*139c0*/  IADD3 R4, P5, R4, UR12, RZ ;  /* 0x0000000c04047c10 */ /* 0x002fc6000ffbe0ff */
[----:B------:R-:W-:Y:S02]  /*139d0*/  F2FP.F16.F32.PACK_AB R3, RZ, R3 ;  /* 0x00000003ff03723e */ /* 0x000fe400000000ff */
[----:B------:R-:W-:Y:S02]  /*139e0*/  F2FP.F16.F32.PACK_AB R25, RZ, R25 ;  /* 0x00000019ff19723e */ /* 0x000fe400000000ff */
[----:B------:R-:W-:Y:S01]  /*139f0*/  IADD3.X R5, R5, UR11, RZ, P5, !PT ;  /* 0x0000000b05057c10 */ /* 0x000fe2000affe4ff */
[----:B------:R-:W-:Y:S01]  /*13a00*/  @P4 STG.E.U16 desc[UR36][R6.64+0x1f0], R13 ;  /* 0x0001f00d06004986 */ /* 0x000fe2000c101524 */
[----:B------:R-:W-:-:S03]  /*13a10*/  ISETP.GT.AND P0, PT, R153, 0x88, PT ;  /* 0x000000889900780c */ /* 0x000fc60003f04270 */
[----:B------:R0:W-:Y:S01]  /*13a20*/  @P2 STG.E.U16 desc[UR36][R6.64+0x1f2], R3 ;  /* 0x0001f20306002986 */ /* 0x0001e2000c101524 */
[----:B------:R-:W-:-:S03]  /*13a30*/  ISETP.GT.AND P4, PT, R0, RZ, P1 ;  /* 0x000000ff0000720c */ /* 0x000fc60000f84270 */
[----:B------:R-:W-:Y:S01]  /*13a40*/  @P3 STG.E.U16 desc[UR36][R4.64+0x2], R25 ;  /* 0x0000021904003986 */ /* 0x000fe2000c101524 */
[----:B------:R-:W-:Y:S02]  /*13a50*/  IADD3 R10, P3, R4, UR5, RZ ;  /* 0x00000005040a7c10 */ /* 0x000fe4000ff7e0ff */
[----:B------:R-:W-:Y:S01]  /*13a60*/  ISETP.GT.AND P2, PT, R0, RZ, P0 ;  /* 0x000000ff0000720c */ /* 0x000fe20000744270 */
[-C--:B------:R-:W-:Y:S01]  /*13a70*/  FMUL R24, R24, R2.reuse ;  /* 0x0000000218187220 */ /* 0x080fe20000400000 */
[-C--:B------:R-:W-:Y:S01]  /*13a80*/  FMUL R26, R26, R2.reuse ;  /* 0x000000021a1a7220 */ /* 0x080fe20000400000 */
[C---:B------:R-:W-:Y:S02]  /*13a90*/  ISETP.GT.AND P5, PT, R0.reuse, 0x1, P0 ;  /* 0x000000010000780c */ /* 0x040fe400007a4270 */
[----:B------:R-:W-:Y:S02]  /*13aa0*/  IADD3.X R11, R5, UR4, RZ, P3, !PT ;  /* 0x00000004050b7c10 */ /* 0x000fe40009ffe4ff */
[----:B------:R-:W-:Y:S01]  /*13ab0*/  ISETP.GT.AND P3, PT, R0, 0x9, P1 ;  /* 0x000000090000780c */ /* 0x000fe20000f64270 */
[-C--:B------:R-:W-:Y:S01]  /*13ac0*/  FMUL R27, R27, R2.reuse ;  /* 0x000000021b1b7220 */ /* 0x080fe20000400000 */
[----:B------:R-:W-:Y:S01]  /*13ad0*/  FMUL R29, R29, R2 ;  /* 0x000000021d1d7220 */ /* 0x000fe20000400000 */
[----:B------:R-:W-:-:S02]  /*13ae0*/  F2FP.F16.F32.PACK_AB R24, RZ, R24 ;  /* 0x00000018ff18723e */ /* 0x000fc400000000ff */
[----:B------:R-:W-:Y:S02]  /*13af0*/  F2FP.F16.F32.PACK_AB R26, RZ, R26 ;  /* 0x0000001aff1a723e */ /* 0x000fe400000000ff */
[----:B------:R-:W-:Y:S01]  /*13b00*/  F2FP.F16.F32.PACK_AB R27, RZ, R27 ;  /* 0x0000001bff1b723e */ /* 0x000fe200000000ff */
[----:B------:R-:W-:Y:S01]  /*13b10*/  @P4 STG.E.U16 desc[UR36][R4.64], R24 ;  /* 0x0000001804004986 */ /* 0x000fe2000c101524 */
[----:B------:R-:W-:Y:S02]  /*13b20*/  F2FP.F16.F32.PACK_AB R29, RZ, R29 ;  /* 0x0000001dff1d723e */ /* 0x000fe400000000ff */
[C---:B------:R-:W-:Y:S01]  /*13b30*/  ISETP.GT.AND P4, PT, R0.reuse, 0x8, P1 ;  /* 0x000000080000780c */ /* 0x040fe20000f84270 */
[----:B------:R-:W-:Y:S01]  /*13b40*/  @P2 STG.E.U16 desc[UR36][R10.64], R26 ;  /* 0x0000001a0a002986 */ /* 0x000fe2000c101524 */
[----:B------:R-:W-:Y:S01]  /*13b50*/  ISETP.GT.AND P2, PT, R0, 0x8, P0 ;  /* 0x000000080000780c */ /* 0x000fe20000744270 */
[-C--:B------:R-:W-:Y:S01]  /*13b60*/  FMUL R28, R28, R2.reuse ;  /* 0x000000021c1c7220 */ /* 0x080fe20000400000 */
[----:B------:R-:W-:Y:S01]  /*13b70*/  FMUL R30, R30, R2 ;  /* 0x000000021e1e7220 */ /* 0x000fe20000400000 */
[----:B------:R-:W-:Y:S01]  /*13b80*/  @P5 STG.E.U16 desc[UR36][R10.64+0x2], R27 ;  /* 0x0000021b0a005986 */ /* 0x000fe2000c101524 */
[----:B------:R-:W-:-:S03]  /*13b90*/  ISETP.GT.AND P5, PT, R0, 0x9, P0 ;  /* 0x000000090000780c */ /* 0x000fc600007a4270 */
[----:B------:R-:W-:Y:S01]  /*13ba0*/  @P3 STG.E.U16 desc[UR36][R4.64+0x12], R29 ;  /* 0x0000121d04003986 */ /* 0x000fe2000c101524 */
[----:B0-----:R-:W-:Y:S02]  /*13bb0*/  IADD3 R6, P3, R4, UR5, RZ ;  /* 0x0000000504067c10 */ /* 0x001fe4000ff7e0ff */
[----:B------:R-:W-:Y:S01]  /*13bc0*/  F2FP.F16.F32.PACK_AB R28, RZ, R28 ;  /* 0x0000001cff1c723e */ /* 0x000fe200000000ff */
[----:B------:R-:W-:Y:S01]  /*13bd0*/  FMUL R31, R31, R2 ;  /* 0x000000021f1f7220 */ /* 0x000fe20000400000 */
[----:B------:R-:W-:Y:S02]  /*13be0*/  F2FP.F16.F32.PACK_AB R30, RZ, R30 ;  /* 0x0000001eff1e723e */ /* 0x000fe400000000ff */
[----:B------:R-:W-:Y:S01]  /*13bf0*/  IADD3.X R7, R5, UR4, RZ, P3, !PT ;  /* 0x0000000405077c10 */ /* 0x000fe20009ffe4ff */
[----:B------:R-:W-:Y:S01]  /*13c00*/  @P4 STG.E.U16 desc[UR36][R4.64+0x10], R28 ;  /* 0x0000101c04004986 */ /* 0x000fe2000c101524 */
[----:B------:R-:W-:-:S03]  /*13c10*/  F2FP.F16.F32.PACK_AB R31, RZ, R31 ;  /* 0x0000001fff1f723e */ /* 0x000fc600000000ff */
[----:B------:R0:W-:Y:S01]  /*13c20*/  @P2 STG.E.U16 desc[UR36][R6.64+0x10], R30 ;  /* 0x0000101e06002986 */ /* 0x0001e2000c101524 */
[C---:B------:R-:W-:Y:S02]  /*13c30*/  ISETP.GT.AND P2, PT, R0.reuse, 0x10, P0 ;  /* 0x000000100000780c */ /* 0x040fe40000744270 */
[C---:B------:R-:W-:Y:S01]  /*13c40*/  ISETP.GT.AND P4, PT, R0.reuse, 0x10, P1 ;  /* 0x000000100000780c */ /* 0x040fe20000f84270 */
[----:B------:R-:W-:Y:S01]  /*13c50*/  @P5 STG.E.U16 desc[UR36][R8.64+0x12], R31 ;  /* 0x0000121f08005986 */ /* 0x000fe2000c101524 */
[----:B------:R-:W-:Y:S01]  /*13c60*/  ISETP.GT.AND P3, PT, R0, 0x11, P1 ;  /* 0x000000110000780c */ /* 0x000fe20000f64270 */
[-C--:B------:R-:W-:Y:S01]  /*13c70*/  FMUL R32, R32, R2.reuse ;  /* 0x0000000220207220 */ /* 0x080fe20000400000 */
[----:B------:R-:W-:Y:S01]  /*13c80*/  ISETP.GT.AND P5, PT, R0, 0x11, P0 ;  /* 0x000000110000780c */ /* 0x000fe200007a4270 */
[-C--:B------:R-:W-:Y:S01]  /*13c90*/  FMUL R33, R33, R2.reuse ;  /* 0x0000000221217220 */ /* 0x080fe20000400000 */
[----:B------:R-:W-:Y:S02]  /*13ca0*/  FMUL R34, R34, R2 ;  /* 0x0000000222227220 */ /* 0x000fe40000400000 */
[----:B------:R-:W-:-:S02]  /*13cb0*/  F2FP.F16.F32.PACK_AB R32, RZ, R32 ;  /* 0x00000020ff20723e */ /* 0x000fc400000000ff */
[----:B------:R-:W-:Y:S01]  /*13cc0*/  F2FP.F16.F32.PACK_AB R33, RZ, R33 ;  /* 0x00000021ff21723e */ /* 0x000fe200000000ff */
[----:B0-----:R-:W-:Y:S01]  /*13cd0*/  @P2 IMAD.MOV.U32 R6, RZ, RZ, R8 ;  /* 0x000000ffff062224 */ /* 0x001fe200078e0008 */
[----:B------:R-:W-:Y:S01]  /*13ce0*/  F2FP.F16.F32.PACK_AB R34, RZ, R34 ;  /* 0x00000022ff22723e */ /* 0x000fe200000000ff */
[----:B------:R-:W-:Y:S02]  /*13cf0*/  @P2 IMAD.MOV.U32 R7, RZ, RZ, R9 ;  /* 0x000000ffff072224 */ /* 0x000fe400078e0009 */
[----:B------:R-:W-:Y:S01]  /*13d00*/  FMUL R35, R35, R2 ;  /* 0x0000000223237220 */ /* 0x000fe20000400000 */
[----:B------:R-:W-:Y:S04]  /*13d10*/  @P4 STG.E.U16 desc[UR36][R4.64+0x20], R32 ;  /* 0x0000202004004986 */ /* 0x000fe8000c101524 */
[----:B------:R-:W-:Y:S01]  /*13d20*/  @P3 STG.E.U16 desc[UR36][R4.64+0x22], R33 ;  /* 0x0000222104003986 */ /* 0x000fe2000c101524 */
[----:B------:R-:W-:-:S03]  /*13d30*/  F2FP.F16.F32.PACK_AB R35, RZ, R35 ;  /* 0x00000023ff23723e */ /* 0x000fc600000000ff */
[----:B------:R0:W-:Y:S01]  /*13d40*/  @P2 STG.E.U16 desc[UR36][R6.64+0x20], R34 ;  /* 0x0000202206002986 */ /* 0x0001e2000c101524 */
[C---:B------:R-:W-:Y:S02]  /*13d50*/  ISETP.GT.AND P2, PT, R0.reuse, 0x18, P0 ;  /* 0x000000180000780c */ /* 0x040fe40000744270 */
[C---:B------:R-:W-:Y:S02]  /*13d60*/  ISETP.GT.AND P4, PT, R0.reuse, 0x18, P1 ;  /* 0x000000180000780c */ /* 0x040fe40000f84270 */
[----:B------:R-:W-:Y:S01]  /*13d70*/  ISETP.GT.AND P3, PT, R0, 0x19, P1 ;  /* 0x000000190000780c */ /* 0x000fe20000f64270 */
[----:B0-----:R-:W-:Y:S01]  /*13d80*/  @P5 IMAD.MOV.U32 R6, RZ, RZ, R8 ;  /* 0x000000ffff065224 */ /* 0x001fe200078e0008 */
[----:B------:R-:W-:Y:S01]  /*13d90*/  @P5 MOV R7, R9 ;  /* 0x0000000900075202 */ /* 0x000fe20000000f00 */
[-C--:B------:R-:W-:Y:S01]  /*13da0*/  FMUL R36, R36, R2.reuse ;  /* 0x0000000224247220 */ /* 0x080fe20000400000 */
[----:B------:R-:W-:-:S03]  /*13db0*/  FMUL R37, R37, R2 ;  /* 0x0000000225257220 */ /* 0x000fc60000400000 */
[----:B------:R0:W-:Y:S01]  /*13dc0*/  @P5 STG.E.U16 desc[UR36][R6.64+0x22], R35 ;  /* 0x0000222306005986 */ /* 0x0001e2000c101524 */
[----:B------:R-:W-:Y:S01]  /*13dd0*/  ISETP.GT.AND P5, PT, R0, 0x19, P0 ;  /* 0x000000190000780c */ /* 0x000fe200007a4270 */
[----:B------:R-:W-:Y:S01]  /*13de0*/  FMUL R38, R38, R2 ;  /* 0x0000000226267220 */ /* 0x000fe20000400000 */
[----:B------:R-:W-:Y:S02]  /*13df0*/  F2FP.F16.F32.PACK_AB R36, RZ, R36 ;  /* 0x00000024ff24723e */ /* 0x000fe400000000ff */
[----:B------:R-:W-:Y:S01]  /*13e00*/  F2FP.F16.F32.PACK_AB R37, RZ, R37 ;  /* 0x00000025ff25723e */ /* 0x000fe200000000ff */
[----:B------:R-:W-:Y:S01]  /*13e10*/  FMUL R39, R39, R2 ;  /* 0x0000000227277220 */ /* 0x000fe20000400000 */
[----:B------:R-:W-:Y:S01]  /*13e20*/  F2FP.F16.F32.PACK_AB R38, RZ, R38 ;  /* 0x00000026ff26723e */ /* 0x000fe200000000ff */
[----:B------:R-:W-:Y:S01]  /*13e30*/  @P4 STG.E.U16 desc[UR36][R4.64+0x30], R36 ;  /* 0x0000302404004986 */ /* 0x000fe2000c101524 */
[----:B0-----:R-:W-:Y:S02]  /*13e40*/  @P2 IMAD.MOV.U32 R6, RZ, RZ, R8 ;  /* 0x000000ffff062224 */ /* 0x001fe400078e0008 */
[----:B------:R-:W-:Y:S01]  /*13e50*/  @P2 IMAD.MOV.U32 R7, RZ, RZ, R9 ;  /* 0x000000ffff072224 */ /* 0x000fe200078e0009 */
[----:B------:R-:W-:Y:S01]  /*13e60*/  @P3 STG.E.U16 desc[UR36][R4.64+0x32], R37 ;  /* 0x0000322504003986 */ /* 0x000fe2000c101524 */
[----:B------:R-:W-:-:S03]  /*13e70*/  F2FP.F16.F32.PACK_AB R39, RZ, R39 ;  /* 0x00000027ff27723e */ /* 0x000fc600000000ff */
[----:B------:R0:W-:Y:S01]  /*13e80*/  @P2 STG.E.U16 desc[UR36][R6.64+0x30], R38 ;  /* 0x0000302606002986 */ /* 0x0001e2000c101524 */
[C---:B------:R-:W-:Y:S02]  /*13e90*/  ISETP.GT.AND P2, PT, R0.reuse, 0x20, P0 ;  /* 0x000000200000780c */ /* 0x040fe40000744270 */
[C---:B------:R-:W-:Y:S02]  /*13ea0*/  ISETP.GT.AND P4, PT, R0.reuse, 0x20, P1 ;  /* 0x000000200000780c */ /* 0x040fe40000f84270 */
[----:B------:R-:W-:Y:S01]  /*13eb0*/  ISETP.GT.AND P3, PT, R0, 0x21, P1 ;  /* 0x000000210000780c */ /* 0x000fe20000f64270 */
[----:B0-----:R-:W-:Y:S02]  /*13ec0*/  @P5 IMAD.MOV.U32 R6, RZ, RZ, R8 ;  /* 0x000000ffff065224 */ /* 0x001fe400078e0008 */
[----:B------:R-:W-:Y:S02]  /*13ed0*/  @P5 IMAD.MOV.U32 R7, RZ, RZ, R9 ;  /* 0x000000ffff075224 */ /* 0x000fe400078e0009 */
[-C--:B------:R-:W-:Y:S01]  /*13ee0*/  FMUL R40, R40, R2.reuse ;  /* 0x0000000228287220 */ /* 0x080fe20000400000 */
[----:B------:R-:W-:-:S02]  /*13ef0*/  FMUL R41, R41, R2 ;  /* 0x0000000229297220 */ /* 0x000fc40000400000 */
        /* <DEDUP_REMOVED lines=8> */
[----:B0-----:R-:W-:Y:S01]  /*13f80*/  @P2 MOV R6, R8 ;  /* 0x0000000800062202 */ /* 0x001fe20000000f00 */
[----:B------:R-:W-:-:S02]  /*13f90*/  @P2 IMAD.MOV.U32 R7, RZ, RZ, R9 ;  /* 0x000000ffff072224 */ /* 0x000fc400078e0009 */
        /* <DEDUP_REMOVED lines=18> */
[----:B0-----:R-:W-:Y:S01]  /*140c0*/  @P2 IMAD.MOV.U32 R6, RZ, RZ, R8 ;  /* 0x000000ffff062224 */ /* 0x001fe200078e0008 */
[----:B------:R-:W-:-:S02]  /*140d0*/  @P2 MOV R7, R9 ;  /* 0x0000000900072202 */ /* 0x000fc40000000f00 */
        /* <DEDUP_REMOVED lines=25> */
[----:B------:R-:W-:Y:S02]  /*14270*/  ISETP.GT.AND P3, PT, R0, 0x39, P1 ;  /* 0x000000390000780c */ /* 0x000fe40000f64270 */
[----:B0-----:R-:W-:Y:S01]  /*14280*/  @P5 MOV R6, R8 ;  /* 0x0000000800065202 */ /* 0x001fe20000000f00 */
        /* <DEDUP_REMOVED lines=419> */
[----:B------:R-:W-:Y:S01]  /*15cc0*/  FMUL R136, R136, R2 ;  /* 0x0000000288887220 */ /* 0x000fe20000400000 */
[----:B0-----:R-:W-:Y:S01]  /*15cd0*/  @P5 MOV R6, R8 ;  /* 0x0000000800065202 */ /* 0x001fe20000000f00 */
[----:B------:R-:W-:Y:S02]  /*15ce0*/  @P5 IMAD.MOV.U32 R7, RZ, RZ, R9 ;  /* 0x000000ffff075224 */ /* 0x000fe400078e0009 */
[-C--:B------:R-:W-:Y:S01]  /*15cf0*/  FMUL R137, R137, R2.reuse ;  /* 0x0000000289897220 */ /* 0x080fe20000400000 */
[----:B------:R-:W-:-:S02]  /*15d00*/  FMUL R138, R138, R2 ;  /* 0x000000028a8a7220 */ /* 0x000fc40000400000 */
[----:B------:R0:W-:Y:S01]  /*15d10*/  @P5 STG.E.U16 desc[UR36][R6.64+0x1b2], R135 ;  /* 0x0001b28706005986 */ /* 0x0001e2000c101524 */
[C---:B------:R-:W-:Y:S02]  /*15d20*/  ISETP.GT.AND P5, PT, R0.reuse, 0xe1, P0 ;  /* 0x000000e10000780c */ /* 0x040fe400007a4270 */
        /* <DEDUP_REMOVED lines=8> */
[----:B------:R-:W-:Y:S01]  /*15db0*/  ISETP.GT.AND P4, PT, R0, 0xe8, P1 ;  /* 0x000000e80000780c */ /* 0x000fe20000f84270 */
[----:B------:R-:W-:Y:S01]  /*15dc0*/  FMUL R140, R140, R2 ;  /* 0x000000028c8c7220 */ /* 0x000fe20000400000 */
[----:B------:R-:W-:Y:S01]  /*15dd0*/  F2FP.F16.F32.PACK_AB R139, RZ, R139 ;  /* 0x0000008bff8b723e */ /* 0x000fe200000000ff */
[----:B------:R0:W-:Y:S01]  /*15de0*/  @P2 STG.E.U16 desc[UR36][R6.64+0x1c0], R138 ;  /* 0x0001c08a06002986 */ /* 0x0001e2000c101524 */
[----:B------:R-:W-:-:S02]  /*15df0*/  ISETP.GT.AND P2, PT, R0, 0xe8, P0 ;  /* 0x000000e80000780c */ /* 0x000fc40000744270 */
[----:B------:R-:W-:Y:S01]  /*15e00*/  ISETP.GT.AND P3, PT, R0, 0xe9, P1 ;  /* 0x000000e90000780c */ /* 0x000fe20000f64270 */
[----:B------:R-:W-:Y:S01]  /*15e10*/  FMUL R141, R141, R2 ;  /* 0x000000028d8d7220 */ /* 0x000fe20000400000 */
[----:B------:R-:W-:Y:S02]  /*15e20*/  F2FP.F16.F32.PACK_AB R140, RZ, R140 ;  /* 0x0000008cff8c723e */ /* 0x000fe400000000ff */
[----:B0-----:R-:W-:Y:S01]  /*15e30*/  @P5 MOV R6, R8 ;  /* 0x0000000800065202 */ /* 0x001fe20000000f00 */
[----:B------:R-:W-:Y:S02]  /*15e40*/  @P5 IMAD.MOV.U32 R7, RZ, RZ, R9 ;  /* 0x000000ffff075224 */ /* 0x000fe400078e0009 */
[----:B------:R-:W-:-:S03]  /*15e50*/  FMUL R142, R142, R2 ;  /* 0x000000028e8e7220 */ /* 0x000fc60000400000 */
[----:B------:R0:W-:Y:S01]  /*15e60*/  @P5 STG.E.U16 desc[UR36][R6.64+0x1c2], R139 ;  /* 0x0001c28b06005986 */ /* 0x0001e2000c101524 */
[C---:B------:R-:W-:Y:S02]  /*15e70*/  ISETP.GT.AND P5, PT, R0.reuse, 0xe9, P0 ;  /* 0x000000e90000780c */ /* 0x040fe400007a4270 */
[----:B------:R-:W-:Y:S01]  /*15e80*/  F2FP.F16.F32.PACK_AB R141, RZ, R141 ;  /* 0x0000008dff8d723e */ /* 0x000fe200000000ff */
[----:B------:R-:W-:Y:S01]  /*15e90*/  @P4 STG.E.U16 desc[UR36][R4.64+0x1d0], R140 ;  /* 0x0001d08c04004986 */ /* 0x000fe2000c101524 */
[----:B------:R-:W-:Y:S01]  /*15ea0*/  ISETP.GT.AND P4, PT, R0, 0xf0, P1 ;  /* 0x000000f00000780c */ /* 0x000fe20000f84270 */
[----:B------:R-:W-:Y:S01]  /*15eb0*/  FMUL R143, R143, R2 ;  /* 0x000000028f8f7220 */ /* 0x000fe20000400000 */
[----:B------:R-:W-:Y:S01]  /*15ec0*/  F2FP.F16.F32.PACK_AB R142, RZ, R142 ;  /* 0x0000008eff8e723e */ /* 0x000fe200000000ff */
[----:B------:R-:W-:Y:S01]  /*15ed0*/  FMUL R144, R144, R2 ;  /* 0x0000000290907220 */ /* 0x000fe20000400000 */
[----:B------:R-:W-:Y:S01]  /*15ee0*/  @P3 STG.E.U16 desc[UR36][R4.64+0x1d2], R141 ;  /* 0x0001d28d04003986 */ /* 0x000fe2000c101524 */
[----:B0-----:R-:W-:-:S02]  /*15ef0*/  @P2 IMAD.MOV.U32 R6, RZ, RZ, R8 ;  /* 0x000000ffff062224 */ /* 0x001fc400078e0008 */
[----:B------:R-:W-:Y:S01]  /*15f00*/  @P2 IMAD.MOV.U32 R7, RZ, RZ, R9 ;  /* 0x000000ffff072224 */ /* 0x000fe200078e0009 */
[C---:B------:R-:W-:Y:S01]  /*15f10*/  ISETP.GT.AND P3, PT, R0.reuse, 0xf1, P1 ;  /* 0x000000f10000780c */ /* 0x040fe20000f64270 */
[----:B------:R-:W-:Y:S01]  /*15f20*/  FMUL R145, R145, R2 ;  /* 0x0000000291917220 */ /* 0x000fe20000400000 */
[----:B------:R-:W-:Y:S02]  /*15f30*/  F2FP.F16.F32.PACK_AB R143, RZ, R143 ;  /* 0x0000008fff8f723e */ /* 0x000fe400000000ff */
[----:B------:R0:W-:Y:S01]  /*15f40*/  @P2 STG.E.U16 desc[UR36][R6.64+0x1d0], R142 ;  /* 0x0001d08e06002986 */ /* 0x0001e2000c101524 */
[----:B------:R-:W-:Y:S02]  /*15f50*/  F2FP.F16.F32.PACK_AB R144, RZ, R144 ;  /* 0x00000090ff90723e */ /* 0x000fe400000000ff */
[----:B------:R-:W-:Y:S02]  /*15f60*/  ISETP.GT.AND P2, PT, R0, 0xf0, P0 ;  /* 0x000000f00000780c */ /* 0x000fe40000744270 */
[----:B------:R-:W-:-:S02]  /*15f70*/  F2FP.F16.F32.PACK_AB R145, RZ, R145 ;  /* 0x00000091ff91723e */ /* 0x000fc400000000ff */
[----:B0-----:R-:W-:Y:S01]  /*15f80*/  @P5 MOV R6, R8 ;  /* 0x0000000800065202 */ /* 0x001fe20000000f00 */
[----:B------:R-:W-:Y:S02]  /*15f90*/  @P5 IMAD.MOV.U32 R7, RZ, RZ, R9 ;  /* 0x000000ffff075224 */ /* 0x000fe400078e0009 */
[----:B------:R-:W-:-:S03]  /*15fa0*/  FMUL R146, R146, R2 ;  /* 0x0000000292927220 */ /* 0x000fc60000400000 */
[----:B------:R0:W-:Y:S04]  /*15fb0*/  @P5 STG.E.U16 desc[UR36][R6.64+0x1d2], R143 ;  /* 0x0001d28f06005986 */ /* 0x0001e8000c101524 */
[----:B------:R-:W-:Y:S01]  /*15fc0*/  @P4 STG.E.U16 desc[UR36][R4.64+0x1e0], R144 ;  /* 0x0001e09004004986 */ /* 0x000fe2000c101524 */
[----:B------:R-:W-:-:S03]  /*15fd0*/  ISETP.GT.AND P4, PT, R0, 0xf1, P0 ;  /* 0x000000f10000780c */ /* 0x000fc60000784270 */
[----:B------:R-:W-:Y:S01]  /*15fe0*/  @P3 STG.E.U16 desc[UR36][R4.64+0x1e2], R145 ;  /* 0x0001e29104003986 */ /* 0x000fe2000c101524 */
[C---:B------:R-:W-:Y:S02]  /*15ff0*/  ISETP.GT.AND P3, PT, R0.reuse, 0xf8, P1 ;  /* 0x000000f80000780c */ /* 0x040fe40000f64270 */
[C---:B------:R-:W-:Y:S01]  /*16000*/  ISETP.GT.AND P1, PT, R0.reuse, 0xf9, P1 ;  /* 0x000000f90000780c */ /* 0x040fe20000f24270 */
[----:B0-----:R-:W-:Y:S01]  /*16010*/  @P2 IMAD.MOV.U32 R6, RZ, RZ, R8 ;  /* 0x000000ffff062224 */ /* 0x001fe200078e0008 */
[----:B------:R-:W-:Y:S01]  /*16020*/  F2FP.F16.F32.PACK_AB R146, RZ, R146 ;  /* 0x00000092ff92723e */ /* 0x000fe200000000ff */
[----:B------:R-:W-:Y:S01]  /*16030*/  @P2 IMAD.MOV.U32 R7, RZ, RZ, R9 ;  /* 0x000000ffff072224 */ /* 0x000fe200078e0009 */
[----:B------:R-:W-:Y:S01]  /*16040*/  ISETP.GT.AND P5, PT, R0, 0xf8, P0 ;  /* 0x000000f80000780c */ /* 0x000fe200007a4270 */
[-C--:B------:R-:W-:Y:S01]  /*16050*/  FMUL R147, R147, R2.reuse ;  /* 0x0000000293937220 */ /* 0x080fe20000400000 */
[-C--:B------:R-:W-:Y:S01]  /*16060*/  FMUL R148, R148, R2.reuse ;  /* 0x0000000294947220 */ /* 0x080fe20000400000 */
[----:B------:R-:W-:Y:S01]  /*16070*/  FMUL R149, R149, R2 ;  /* 0x0000000295957220 */ /* 0x000fe20000400000 */
[----:B------:R0:W-:Y:S01]  /*16080*/  @P2 STG.E.U16 desc[UR36][R6.64+0x1e0], R146 ;  /* 0x0001e09206002986 */ /* 0x0001e2000c101524 */
[----:B------:R-:W-:-:S02]  /*16090*/  ISETP.GT.AND P0, PT, R0, 0xf9, P0 ;  /* 0x000000f90000780c */ /* 0x000fc40000704270 */
[----:B------:R-:W-:Y:S01]  /*160a0*/  F2FP.F16.F32.PACK_AB R147, RZ, R147 ;  /* 0x00000093ff93723e */ /* 0x000fe200000000ff */
[----:B------:R-:W-:Y:S01]  /*160b0*/  FMUL R150, R150, R2 ;  /* 0x0000000296967220 */ /* 0x000fe20000400000 */
[----:B------:R-:W-:Y:S02]  /*160c0*/  F2FP.F16.F32.PACK_AB R148, RZ, R148 ;  /* 0x00000094ff94723e */ /* 0x000fe400000000ff */
[----:B------:R-:W-:Y:S01]  /*160d0*/  F2FP.F16.F32.PACK_AB R149, RZ, R149 ;  /* 0x00000095ff95723e */ /* 0x000fe200000000ff */
[----:B------:R-:W-:Y:S01]  /*160e0*/  FMUL R151, R151, R2 ;  /* 0x0000000297977220 */ /* 0x000fe20000400000 */
[----:B0-----:R-:W-:Y:S01]  /*160f0*/  @P4 MOV R6, R8 ;  /* 0x0000000800064202 */ /* 0x001fe20000000f00 */
[----:B------:R-:W-:Y:S01]  /*16100*/  @P4 IMAD.MOV.U32 R7, RZ, RZ, R9 ;  /* 0x000000ffff074224 */ /* 0x000fe200078e0009 */
[----:B------:R-:W-:-:S04]  /*16110*/  F2FP.F16.F32.PACK_AB R150, RZ, R150 ;  /* 0x00000096ff96723e */ /* 0x000fc800000000ff */
[----:B------:R-:W-:Y:S01]  /*16120*/  @P4 STG.E.U16 desc[UR36][R6.64+0x1e2], R147 ;  /* 0x0001e29306004986 */ /* 0x000fe2000c101524 */
[----:B------:R-:W-:-:S03]  /*16130*/  F2FP.F16.F32.PACK_AB R151, RZ, R151 ;  /* 0x00000097ff97723e */ /* 0x000fc600000000ff */
[----:B------:R-:W-:Y:S04]  /*16140*/  @P3 STG.E.U16 desc[UR36][R4.64+0x1f0], R148 ;  /* 0x0001f09404003986 */ /* 0x000fe8000c101524 */
[----:B------:R0:W-:Y:S02]  /*16150*/  @P1 STG.E.U16 desc[UR36][R4.64+0x1f2], R149 ;  /* 0x0001f29504001986 */ /* 0x0001e4000c101524 */
[----:B0-----:R-:W-:Y:S02]  /*16160*/  @P5 IMAD.MOV.U32 R4, RZ, RZ, R8 ;  /* 0x000000ffff045224 */ /* 0x001fe400078e0008 */
[----:B------:R-:W-:-:S05]  /*16170*/  @P5 IMAD.MOV.U32 R5, RZ, RZ, R9 ;  /* 0x000000ffff055224 */ /* 0x000fca00078e0009 */
[----:B------:R0:W-:Y:S04]  /*16180*/  @P5 STG.E.U16 desc[UR36][R4.64+0x1f0], R150 ;  /* 0x0001f09604005986 */ /* 0x0001e8000c101524 */
[----:B------:R0:W-:Y:S02]  /*16190*/  @P0 STG.E.U16 desc[UR36][R8.64+0x1f2], R151 ;  /* 0x0001f29708000986 */ /* 0x0001e4000c101524 */
.L_x_542:
[----:B------:R-:W-:Y:S05]  /*161a0*/  BSYNC B0 ;  /* 0x0000000000007941 */ /* 0x000fea0003800000 */
.L_x_34:
[----:B0-----:R-:W2:Y:S04]  /*161b0*/  LDL.LU R5, [R1+0x200] ;  /* 0x0002000001057983 */ /* 0x001ea80000300800 */
[----:B------:R-:W2:Y:S01]  /*161c0*/  LDL.LU R4, [R1+0x204] ;  /* 0x0002040001047983 */ /* 0x000ea20000300800 */
[----:B------:R-:W-:Y:S01]  /*161d0*/  ULDC UR4, c[0x0][0xc] ;  /* 0x0000030000047ab9 */ /* 0x000fe20000000800 */
[----:B------:R-:W-:Y:S01]  /*161e0*/  ULDC UR5, c[0x0][0x10] ;  /* 0x0000040000057ab9 */ /* 0x000fe20000000800 */
[----:B-----5:R-:W2:Y:S01]  /*161f0*/  LDC R3, c[0x0][0x14] ;  /* 0x00000500ff037b82 */ /* 0x020ea20000000800 */
[----:B------:R-:W-:Y:S01]  /*16200*/  UIMAD.WIDE.U32 UR4, UR4, UR5, URZ ;  /* 0x00000005040472a5 */ /* 0x000fe2000f8e003f */
[----:B----4-:R-:W-:Y:S01]  /*16210*/  PRMT R0, RZ, 0x7610, R0 ;  /* 0x00007610ff007816 */ /* 0x010fe20000000000 */
[----:B------:R-:W-:Y:S01]  /*16220*/  UMOV UR42, 0xffffffff ;  /* 0xffffffff002a7882 */ /* 0x000fe20000000000 */
[----:B------:R-:W-:-:S03]  /*16230*/  UMOV UR43, 0xffffffff ;  /* 0xffffffff002b7882 */ /* 0x000fc60000000000 */
[----:B--2---:R-:W-:-:S04]  /*16240*/  IMAD.WIDE.U32 R4, R3, UR4, R4 ;  /* 0x0000000403047c25 */ /* 0x004fc8000f8e0004 */
[----:B------:R-:W-:Y:S01]  /*16250*/  IMAD R3, R3, UR5, RZ ;  /* 0x0000000503037c24 */ /* 0x000fe2000f8e02ff */
[----:B------:R-:W-:Y:S01]  /*16260*/  ULDC.64 UR4, c[0x0][0x650] ;  /* 0x0001940000047ab9 */ /* 0x000fe20000000a00 */
[----:B------:R-:W-:Y:S01]  /*16270*/  IMAD.MOV.U32 R7, RZ, RZ, R4 ;  /* 0x000000ffff077224 */ /* 0x000fe200078e0004 */
[----:B------:R-:W-:Y:S02]  /*16280*/  ISETP.GE.U32.AND P0, PT, R4, UR4, PT ;  /* 0x0000000404007c0c */ /* 0x000fe4000bf06070 */
[----:B------:R-:W-:-:S04]  /*16290*/  IADD3 R6, R5, R3, RZ ;  /* 0x0000000305067210 */ /* 0x000fc80007ffe0ff */
[----:B------:R-:W-:Y:S01]  /*162a0*/  ISETP.GE.U32.AND.EX P0, PT, R6, UR5, PT, P0 ;  /* 0x0000000506007c0c */ /* 0x000fe2000bf06100 */
[----:B------:R0:W-:Y:S04]  /*162b0*/  STL [R1+0x200], R6 ;  /* 0x0002000601007387 */ /* 0x0001e80000100800 */
[----:B------:R0:W-:Y:S08]  /*162c0*/  STL [R1+0x204], R7 ;  /* 0x0002040701007387 */ /* 0x0001f00000100800 */
[----:B------:R-:W-:Y:S05]  /*162d0*/  @P0 BRA `(.L_x_543) ;  /* 0x0000000400880947 */ /* 0x000fea0003800000 */
[----:B------:R-:W2:Y:S01]  /*162e0*/  S2UR UR6, SR_CTAID.X ;  /* 0x00000000000679c3 */ /* 0x000ea20000002500 */
[----:B------:R-:W-:Y:S01]  /*162f0*/  ULDC.64 UR12, c[0x0][0x628] ;  /* 0x00018a00000c7ab9 */ /* 0x000fe20000000a00 */
[----:B------:R-:W-:Y:S01]  /*16300*/  ULDC UR4, c[0x0][0x150] ;  /* 0x0000540000047ab9 */ /* 0x000fe20000000800 */
[----:B------:R-:W-:Y:S01]  /*16310*/  ISETP.NE.U32.AND P0, PT, RZ, UR12, PT ;  /* 0x0000000cff007c0c */ /* 0x000fe2000bf05070 */
[----:B------:R-:W-:Y:S01]  /*16320*/  ULDC UR15, c[0x0][0x630] ;  /* 0x00018c00000f7ab9 */ /* 0x000fe20000000800 */
[C---:B------:R-:W-:Y:S01]  /*16330*/  R2UR UR16, R7.reuse ;  /* 0x00000000071072ca */ /* 0x040fe200000e0000 */
[----:B------:R-:W-:Y:S01]  /*16340*/  ULDC UR19, c[0x0][0x154] ;  /* 0x0000550000137ab9 */ /* 0x000fe20000000800 */
[----:B------:R-:W-:Y:S01]  /*16350*/  ISETP.NE.AND.EX P0, PT, RZ, UR13, PT, P0 ;  /* 0x0000000dff007c0c */ /* 0x000fe2000bf05300 */
[----:B------:R-:W4:Y:S01]  /*16360*/  S2UR UR18, SR_CTAID.Y ;  /* 0x00000000001279c3 */ /* 0x000f220000002600 */
[----:B------:R-:W-:Y:S02]  /*16370*/  R2UR UR17, R6 ;  /* 0x00000000061172ca */ /* 0x000fe400000e0000 */
[----:B------:R-:W-:-:S02]  /*16380*/  R2UR UR10, R7 ;  /* 0x00000000070a72ca */ /* 0x000fc400000e0000 */
[----:B------:R-:W-:Y:S02]  /*16390*/  R2UR UR11, R6 ;  /* 0x00000000060b72ca */ /* 0x000fe400000e0000 */
[----:B--2---:R-:W-:-:S05]  /*163a0*/  I2FP.F32.U32 R0, UR6 ;  /* 0x0000000600007c45 */ /* 0x004fca0008201000 */
[----:B------:R-:W-:-:S04]  /*163b0*/  FMUL R0, R0, UR4 ;  /* 0x0000000400007c20 */ /* 0x000fc80008400000 */
[----:B------:R2:W0:Y:S01]  /*163c0*/  F2I.U32.TRUNC.NTZ R3, R0 ;  /* 0x0000000000037305 */ /* 0x000422000020f000 */
[----:B----4-:R-:W-:Y:S05]  /*163d0*/  @!P0 BRA `(.L_x_544) ;  /* 0x0000000000308947 */ /* 0x010fea0003800000 */
        /* <DEDUP_REMOVED lines=12> */
.L_x_544:
[----:B------:R-:W-:Y:S01]  /*164a0*/  USHF.R.U64 UR43, UR10, UR15, UR11 ;  /* 0x0000000f0a2b7299 */ /* 0x000fe2000800120b */
[----:B--2---:R-:W-:Y:S01]  /*164b0*/  I2FP.F32.U32 R0, UR18 ;  /* 0x0000001200007c45 */ /* 0x004fe20008201000 */
[----:B------:R-:W-:Y:S02]  /*164c0*/  USHF.R.U32.HI UR4, URZ, UR15, UR11 ;  /* 0x0000000f3f047299 */ /* 0x000fe4000801160b */
[----:B------:R-:W-:Y:S02]  /*164d0*/  UIADD3 UR10, UP0, URZ, -UR43, URZ ;  /* 0x8000002b3f0a7290 */ /* 0x000fe4000ff1e03f */
[----:B------:R-:W-:Y:S01]  /*164e0*/  FMUL R0, R0, UR19 ;  /* 0x0000001300007c20 */ /* 0x000fe20008400000 */
[----:B------:R-:W-:Y:S01]  /*164f0*/  ULDC.64 UR12, c[0x0][0x620] ;  /* 0x00018800000c7ab9 */ /* 0x000fe20000000a00 */
[----:B------:R-:W-:Y:S01]  /*16500*/  UIADD3.X UR4, URZ, ~UR4, URZ, UP0, !UPT ;  /* 0x800000043f047290 */ /* 0x000fe200087fe43f */
[----:B------:R-:W-:Y:S01]  /*16510*/  UMOV UR8, UR16 ;  /* 0x0000001000087c82 */ /* 0x000fe20008000000 */
[----:B------:R-:W-:-:S02]  /*16520*/  UMOV UR9, UR17 ;  /* 0x0000001100097c82 */ /* 0x000fc40008000000 */
[----:B------:R-:W-:Y:S01]  /*16530*/  UIMAD UR4, UR4, UR12, URZ ;  /* 0x0000000c040472a4 */ /* 0x000fe2000f8e023f */
[----:B------:R-:W2:Y:S01]  /*16540*/  F2I.U32.TRUNC.NTZ R0, R0 ;  /* 0x0000000000007305 */ /* 0x000ea2000020f000 */
[----:B------:R-:W-:Y:S01]  /*16550*/  UIMAD.WIDE.U32 UR8, UR10, UR12, UR8 ;  /* 0x0000000c0a0872a5 */ /* 0x000fe2000f8e0008 */
[----:B0-----:R-:W-:Y:S01]  /*16560*/  R2UR UR12, R3 ;  /* 0x00000000030c72ca */ /* 0x001fe200000e0000 */
[----:B------:R-:W-:Y:S01]  /*16570*/  UIMAD UR10, UR10, UR13, UR4 ;  /* 0x0000000d0a0a72a4 */ /* 0x000fe2000f8e0204 */
[----:B------:R-:W-:Y:S01]  /*16580*/  ULDC UR11, c[0x0][0x618] ;  /* 0x00018600000b7ab9 */ /* 0x000fe20000000800 */
[----:B------:R-:W-:Y:S02]  /*16590*/  ULDC UR21, c[0x0][0x658] ;  /* 0x0001960000157ab9 */ /* 0x000fe40000000800 */
[----:B------:R-:W-:Y:S01]  /*165a0*/  UIADD3 UR9, UR9, UR10, URZ ;  /* 0x0000000a09097290 */ /* 0x000fe2000fffe03f */
[----:B------:R-:W-:Y:S01]  /*165b0*/  UMOV UR15, 0xffffffff ;  /* 0xffffffff000f7882 */ /* 0x000fe20000000000 */
[----:B------:R-:W-:Y:S01]  /*165c0*/  ULDC.64 UR4, c[0x0][0x640] ;  /* 0x0001900000047ab9 */ /* 0x000fe20000000a00 */
[----:B------:R-:W-:Y:S01]  /*165d0*/  USHF.L.U32 UR15, UR15, UR21, URZ ;  /* 0x000000150f0f7299 */ /* 0x000fe2000800063f */
[----:B------:R-:W-:Y:S01]  /*165e0*/  ISETP.NE.U32.AND P0, PT, RZ, UR4, PT ;  /* 0x00000004ff007c0c */ /* 0x000fe2000bf05070 */
[----:B------:R-:W-:-:S02]  /*165f0*/  USHF.R.U64 UR16, UR8, UR11, UR9 ;  /* 0x0000000b08107299 */ /* 0x000fc40008001209 */
[----:B------:R-:W-:Y:S01]  /*16600*/  USHF.R.U32.HI UR8, URZ, UR11, UR9 ;  /* 0x0000000b3f087299 */ /* 0x000fe20008011609 */
[----:B--2---:R-:W-:Y:S01]  /*16610*/  R2UR UR14, R0 ;  /* 0x00000000000e72ca */ /* 0x004fe200000e0000 */
[----:B------:R-:W-:Y:S01]  /*16620*/  ULDC UR17, c[0x0][0x608] ;  /* 0x0001820000117ab9 */ /* 0x000fe20000000800 */
[----:B------:R-:W-:Y:S01]  /*16630*/  ULOP3.LUT UR41, URZ, UR15, URZ, 0x33, !UPT ;  /* 0x0000000f3f297292 */ /* 0x000fe2000f8e333f */
[----:B------:R-:W-:Y:S01]  /*16640*/  ISETP.NE.AND.EX P0, PT, RZ, UR5, PT, P0 ;  /* 0x00000005ff007c0c */ /* 0x000fe2000bf05300 */
[----:B------:R-:W-:Y:S02]  /*16650*/  USHF.R.U64 UR15, UR16, UR17, UR8 ;  /* 0x00000011100f7299 */ /* 0x000fe40008001208 */
[----:B------:R-:W-:Y:S02]  /*16660*/  USHF.R.U32.HI UR8, URZ, UR17, UR8 ;  /* 0x000000113f087299 */ /* 0x000fe40008011608 */
[----:B------:R-:W-:Y:S02]  /*16670*/  UIADD3 UR12, -UR12, URZ, URZ ;  /* 0x0000003f0c0c7290 */ /* 0x000fe4000fffe13f */
[----:B------:R-:W-:Y:S01]  /*16680*/  USHF.R.U64 UR17, UR15, UR21, UR8 ;  /* 0x000000150f117299 */ /* 0x000fe20008001208 */
[----:B------:R-:W-:Y:S01]  /*16690*/  UMOV UR19, 0x1 ;  /* 0x0000000100137882 */ /* 0x000fe20000000000 */
[----:B------:R-:W-:Y:S01]  /*166a0*/  ULDC UR13, c[0x0][0x144] ;  /* 0x00005100000d7ab9 */ /* 0x000fe20000000800 */
[----:B------:R-:W-:Y:S01]  /*166b0*/  ULDC UR7, c[0x0][0x600] ;  /* 0x0001800000077ab9 */ /* 0x000fe20000000800 */
[----:B------:R-:W-:-:S02]  /*166c0*/  USHF.L.U32 UR24, UR19, UR21, URZ ;  /* 0x0000001513187299 */ /* 0x000fc4000800063f */
[----:B------:R-:W-:Y:S02]  /*166d0*/  USHF.R.U32.HI UR8, URZ, UR21, UR8 ;  /* 0x000000153f087299 */ /* 0x000fe40008011608 */
[----:B------:R-:W-:Y:S02]  /*166e0*/  UIMAD UR21, UR13, UR12, UR6 ;  /* 0x0000000c0d1572a4 */ /* 0x000fe4000f8e0206 */
[----:B------:R-:W-:Y:S02]  /*166f0*/  UIADD3 UR20, UR7, -0x1, URZ ;  /* 0xffffffff07147890 */ /* 0x000fe4000fffe03f */
[----:B------:R-:W-:Y:S01]  /*16700*/  UIADD3 UR19, -UR14, URZ, URZ ;  /* 0x0000003f0e137290 */ /* 0x000fe2000fffe13f */
[----:B------:R-:W-:Y:S01]  /*16710*/  ULDC UR25, c[0x0][0x148] ;  /* 0x0000520000197ab9 */ /* 0x000fe20000000800 */
[----:B------:R-:W-:Y:S01]  /*16720*/  ULDC UR22, c[0x0][0x648] ;  /* 0x0001920000167ab9 */ /* 0x000fe20000000800 */
[----:B------:R-:W-:Y:S01]  /*16730*/  ULDC UR23, c[0x0][0x638] ;  /* 0x00018e0000177ab9 */ /* 0x000fe20000000800 */
        /* <DEDUP_REMOVED lines=14> */
.L_x_545:
[----:B------:R-:W-:Y:S01]  /*16820*/  UISETP.NE.AND UP0, UPT, UR45, URZ, UPT ;  /* 0x0000003f2d00728c */ /* 0x000fe2000bf05270 */
[----:B------:R-:W-:Y:S01]  /*16830*/  IMAD.MOV.U32 R0, RZ, RZ, 0x1 ;  /* 0x00000001ff007424 */ /* 0x000fe200078e00ff */
[----:B------:R-:W-:Y:S02]  /*16840*/  USHF.R.U64 UR4, UR6, UR22, UR8 ;  /* 0x0000001606047299 */ /* 0x000fe40008001208 */
[----:B------:R-:W-:Y:S02]  /*16850*/  ULOP3.LUT UR41, UR15, UR41, URZ, 0xc0, !UPT ;  /* 0x000000290f297292 */ /* 0x000fe4000f8ec03f */
[----:B------:R-:W-:Y:S02]  /*16860*/  UIADD3 UR5, -UR4, URZ, URZ ;  /* 0x0000003f04057290 */ /* 0x000fe4000fffe13f */
[----:B------:R-:W-:Y:S02]  /*16870*/  UIMAD UR41, UR24, UR4, UR41 ;  /* 0x00000004182972a4 */ /* 0x000fe4000f8e0229 */
[----:B------:R-:W-:-:S02]  /*16880*/  ULOP3.LUT UR16, UR16, UR20, URZ, 0xc0, !UPT ;  /* 0x0000001410107292 */ /* 0x000fc4000f8ec03f */
[----:B------:R-:W-:Y:S02]  /*16890*/  @UP0 UIMAD UR21, UR25, UR19, UR18 ;  /* 0x00000013191502a4 */ /* 0x000fe4000f8e0212 */
[----:B------:R-:W-:-:S03]  /*168a0*/  UIMAD UR4, UR5, UR23, UR17 ;  /* 0x00000017050472a4 */ /* 0x000fc6000f8e0211 */
[----:B------:R-:W-:Y:S01]  /*168b0*/  ULDC UR5, c[0x0][0x610] ;  /* 0x0001840000057ab9 */ /* 0x000fe20000000800 */
[----:B------:R-:W-:Y:S02]  /*168c0*/  UIMAD UR4, UR4, UR7, UR16 ;  /* 0x00000007040472a4 */ /* 0x000fe4000f8e0210 */
[----:B------:R-:W-:-:S04]  /*168d0*/  UIMAD UR41, UR41, UR5, UR21 ;  /* 0x00000005292972a4 */ /* 0x000fc8000f8e0215 */
[----:B------:R-:W-:Y:S02]  /*168e0*/  USEL UR42, UR4, UR41, !UP0 ;  /* 0x00000029042a7287 */ /* 0x000fe4000c000000 */
[----:B------:R-:W-:-:S12]  /*168f0*/  USEL UR41, UR41, UR4, !UP0 ;  /* 0x0000000429297287 */ /* 0x000fd8000c000000 */
.L_x_543:
[----:B------:R-:W-:-:S13]  /*16900*/  LOP3.LUT P0, RZ, R0, 0xff, RZ, 0xc0, !PT ;  /* 0x000000ff00ff7812 */ /* 0x000fda000780c0ff */
[----:B------:R-:W-:Y:S05]  /*16910*/  @P0 BRA `(.L_x_546) ;  /* 0xfffffea800900947 */ /* 0x000fea000383ffff */
[----:B------:R-:W-:Y:S05]  /*16920*/  EXIT ;  /* 0x000000000000794d */ /* 0x000fea0003800000 */
.L_x_7:
[----:B------:R-:W2:Y:S01]  /*16930*/  LDL R5, [R1+0x204] ;  /* 0x0002040001057983 */ /* 0x000ea20000100800 */
[----:B------:R-:W-:-:S03]  /*16940*/  ULDC.64 UR4, c[0x0][0x650] ;  /* 0x0001940000047ab9 */ /* 0x000fc60000000a00 */
[----:B------:R-:W3:Y:S01]  /*16950*/  LDL R4, [R1+0x200] ;  /* 0x0002000001047983 */ /* 0x000ee20000100800 */
[----:B------:R-:W-:Y:S01]  /*16960*/  PRMT R0, RZ, 0x7610, R0 ;  /* 0x00007610ff007816 */ /* 0x000fe20000000000 */
[----:B------:R-:W-:Y:S01]  /*16970*/  IMAD.MOV.U32 R3, RZ, RZ, -0x1 ;  /* 0xffffffffff037424 */ /* 0x000fe200078e00ff */
[----:B------:R-:W-:Y:S01]  /*16980*/  MOV R2, 0xffffffff ;  /* 0xffffffff00027802 */ /* 0x000fe20000000f00 */
[----:B------:R-:W-:Y:S01]  /*16990*/  IMAD.MOV.U32 R10, RZ, RZ, -0x1 ;  /* 0xffffffffff0a7424 */ /* 0x000fe200078e00ff */
[----:B--2---:R-:W-:-:S04]  /*169a0*/  ISETP.GE.U32.AND P0, PT, R5, UR4, PT ;  /* 0x0000000405007c0c */ /* 0x004fc8000bf06070 */
[----:B---3--:R-:W-:-:S13]  /*169b0*/  ISETP.GE.U32.AND.EX P0, PT, R4, UR5, PT, P0 ;  /* 0x0000000504007c0c */ /* 0x008fda000bf06100 */
        /* <DEDUP_REMOVED lines=21> */
.L_x_548:
[----:B------:R-:W-:Y:S01]  /*16b10*/  USHF.R.U64 UR4, UR14, UR19, UR15 ;  /* 0x000000130e047299 */ /* 0x000fe2000800120f */
[----:B------:R-:W-:Y:S01]  /*16b20*/  R2UR UR7, R4 ;  /* 0x00000000040772ca */ /* 0x000fe200000e0000 */
[----:B------:R-:W-:Y:S02]  /*16b30*/  USHF.R.U32.HI UR5, URZ, UR19, UR15 ;  /* 0x000000133f057299 */ /* 0x000fe4000801160f */
[----:B------:R-:W-:Y:S01]  /*16b40*/  UIADD3 UR13, UP0, URZ, -UR4, URZ ;  /* 0x800000043f0d7290 */ /* 0x000fe2000ff1e03f */
[----:B------:R-:W-:Y:S01]  /*16b50*/  ULDC.64 UR14, c[0x0][0x620] ;  /* 0x00018800000e7ab9 */ /* 0x000fe20000000a00 */
[----:B------:R-:W-:Y:S02]  /*16b60*/  UMOV UR6, UR20 ;  /* 0x0000001400067c82 */ /* 0x000fe40008000000 */
[----:B------:R-:W-:Y:S02]  /*16b70*/  UIADD3.X UR5, URZ, ~UR5, URZ, UP0, !UPT ;  /* 0x800000053f057290 */ /* 0x000fe400087fe43f */
[----:B------:R-:W-:-:S02]  /*16b80*/  UISETP.NE.AND UP1, UPT, UR45, URZ, UPT ;  /* 0x0000003f2d00728c */ /* 0x000fc4000bf25270 */
[----:B------:R-:W-:Y:S02]  /*16b90*/  UIMAD UR5, UR5, UR14, URZ ;  /* 0x0000000e050572a4 */ /* 0x000fe4000f8e023f */
[----:B------:R-:W-:Y:S02]  /*16ba0*/  UIMAD.WIDE.U32 UR6, UR13, UR14, UR6 ;  /* 0x0000000e0d0672a5 */ /* 0x000fe4000f8e0006 */
[----:B------:R-:W-:Y:S01]  /*16bb0*/  UIMAD UR5, UR13, UR15, UR5 ;  /* 0x0000000f0d0572a4 */ /* 0x000fe2000f8e0205 */
[----:B------:R-:W-:Y:S02]  /*16bc0*/  ULDC UR14, c[0x0][0x608] ;  /* 0x00018200000e7ab9 */ /* 0x000fe40000000800 */
[----:B------:R-:W-:Y:S01]  /*16bd0*/  ULDC UR13, c[0x0][0x618] ;  /* 0x00018600000d7ab9 */ /* 0x000fe20000000800 */
[----:B------:R-:W-:Y:S01]  /*16be0*/  UIADD3 UR5, UR7, UR5, URZ ;  /* 0x0000000507057290 */ /* 0x000fe2000fffe03f */
[----:B------:R-:W-:Y:S01]  /*16bf0*/  ULDC UR22, c[0x0][0x658] ;  /* 0x0001960000167ab9 */ /* 0x000fe20000000800 */
[----:B------:R-:W-:-:S02]  /*16c00*/  @UP1 UIMAD UR8, UR11, UR12, UR10 ;  /* 0x0000000c0b0812a4 */ /* 0x000fc4000f8e020a */
[----:B------:R-:W-:Y:S02]  /*16c10*/  USHF.R.U64 UR17, UR6, UR13, UR5 ;  /* 0x0000000d06117299 */ /* 0x000fe40008001205 */
[----:B------:R-:W-:Y:S01]  /*16c20*/  USHF.R.U32.HI UR5, URZ, UR13, UR5 ;  /* 0x0000000d3f057299 */ /* 0x000fe20008011605 */
[----:B------:R-:W-:Y:S01]  /*16c30*/  ULDC.64 UR6, c[0x0][0x640] ;  /* 0x0001900000067ab9 */ /* 0x000fe20000000a00 */
[----:B------:R-:W-:Y:S01]  /*16c40*/  UMOV UR10, 0xffffffff ;  /* 0xffffffff000a7882 */ /* 0x000fe20000000000 */
[----:B------:R-:W-:Y:S01]  /*16c50*/  ISETP.NE.U32.AND P0, PT, RZ, UR6, PT ;  /* 0x00000006ff007c0c */ /* 0x000fe2000bf05070 */
[----:B------:R-:W-:Y:S02]  /*16c60*/  USHF.R.U64 UR18, UR17, UR14, UR5 ;  /* 0x0000000e11127299 */ /* 0x000fe40008001205 */
[----:B------:R-:W-:Y:S01]  /*16c70*/  USHF.R.U32.HI UR5, URZ, UR14, UR5 ;  /* 0x0000000e3f057299 */ /* 0x000fe20008011605 */
[----:B------:R-:W-:Y:S01]  /*16c80*/  ISETP.NE.AND.EX P0, PT, RZ, UR7, PT, P0 ;  /* 0x00000007ff007c0c */ /* 0x000fe2000bf05300 */
[----:B------:R-:W-:-:S02]  /*16c90*/  USHF.L.U32 UR11, UR10, UR22, URZ ;  /* 0x000000160a0b7299 */ /* 0x000fc4000800063f */
[----:B------:R-:W-:Y:S01]  /*16ca0*/  USHF.R.U64 UR19, UR18, UR22, UR5 ;  /* 0x0000001612137299 */ /* 0x000fe20008001205 */
[----:B------:R-:W-:Y:S01]  /*16cb0*/  ULDC UR20, c[0x0][0x600] ;  /* 0x0001800000147ab9 */ /* 0x000fe20000000800 */
[----:B------:R-:W-:Y:S02]  /*16cc0*/  USHF.R.U32.HI UR10, URZ, UR22, UR5 ;  /* 0x000000163f0a7299 */ /* 0x000fe40008011605 */
[----:B------:R-:W-:Y:S02]  /*16cd0*/  UIADD3 UR21, UR20, -0x1, URZ ;  /* 0xffffffff14157890 */ /* 0x000fe4000fffe03f */
[----:B------:R-:W-:Y:S01]  /*16ce0*/  ULOP3.LUT UR26, URZ, UR11, URZ, 0x33, !UPT ;  /* 0x0000000b3f1a7292 */ /* 0x000fe2000f8e333f */
        /* <DEDUP_REMOVED lines=17> */
.L_x_549:
[----:B------:R-:W-:Y:S01]  /*16e00*/  USHF.R.U64 UR6, UR5, UR23, UR10 ;  /* 0x0000001705067299 */ /* 0x000fe2000800120a */
[----:B------:R-:W-:Y:S01]  /*16e10*/  IMAD.MOV.U32 R0, RZ, RZ, 0x1 ;  /* 0x00000001ff007424 */ /* 0x000fe200078e00ff */
[----:B------:R-:W-:Y:S01]  /*16e20*/  USHF.L.U32 UR25, UR25, UR22, URZ ;  /* 0x0000001619197299 */ /* 0x000fe2000800063f */
[----:B------:R-:W-:Y:S01]  /*16e30*/  IMAD.U32 R10, RZ, RZ, UR4 ;  /* 0x00000004ff0a7e24 */ /* 0x000fe2000f8e00ff */
[----:B------:R-:W-:Y:S02]  /*16e40*/  ULOP3.LUT UR5, UR18, UR26, URZ, 0xc0, !UPT ;  /* 0x0000001a12057292 */ /* 0x000fe4000f8ec03f */
[----:B------:R-:W-:Y:S02]  /*16e50*/  UIADD3 UR7, -UR6, URZ, URZ ;  /* 0x0000003f06077290 */ /* 0x000fe4000fffe13f */
[----:B------:R-:W-:Y:S02]  /*16e60*/  UIMAD UR6, UR25, UR6, UR5 ;  /* 0x00000006190672a4 */ /* 0x000fe4000f8e0205 */
[----:B------:R-:W-:-:S02]  /*16e70*/  ULOP3.LUT UR17, UR17, UR21, URZ, 0xc0, !UPT ;  /* 0x0000001511117292 */ /* 0x000fc4000f8ec03f */
[----:B------:R-:W-:Y:S02]  /*16e80*/  UIMAD UR5, UR7, UR24, UR19 ;  /* 0x00000018070572a4 */ /* 0x000fe4000f8e0213 */
[----:B------:R-:W-:Y:S01]  /*16e90*/  UISETP.NE.AND UP0, UPT, UR45, URZ, UPT ;  /* 0x0000003f2d00728c */ /* 0x000fe2000bf05270 */
[----:B------:R-:W-:Y:S01]  /*16ea0*/  ULDC UR7, c[0x0][0x610] ;  /* 0x0001840000077ab9 */ /* 0x000fe20000000800 */
[----:B------:R-:W-:Y:S02]  /*16eb0*/  UIMAD UR5, UR5, UR20, UR17 ;  /* 0x00000014050572a4 */ /* 0x000fe4000f8e0211 */
[----:B------:R-:W-:-:S04]  /*16ec0*/  UIMAD UR8, UR6, UR7, UR8 ;  /* 0x00000007060872a4 */ /* 0x000fc8000f8e0208 */
[----:B------:R-:W-:Y:S02]  /*16ed0*/  USEL UR6, UR5, UR8, !UP0 ;  /* 0x0000000805067287 */ /* 0x000fe4000c000000 */
[----:B------:R-:W-:-:S04]  /*16ee0*/  USEL UR8, UR8, UR5, !UP0 ;  /* 0x0000000508087287 */ /* 0x000fc8000c000000 */
[----:B------:R-:W-:Y:S02]  /*16ef0*/  MOV R2, UR6 ;  /* 0x0000000600027c02 */ /* 0x000fe40008000f00 */
[----:B------:R-:W-:-:S07]  /*16f00*/  IMAD.U32 R3, RZ, RZ, UR8 ;  /* 0x00000008ff037e24 */ /* 0x000fce000f8e00ff */
.L_x_547:
[----:B------:R-:W-:-:S08]  /*16f10*/  NOP ;  /* 0x0000000000007918 */ /* 0x000fd00000000000 */
[----:B0-----:R-:W0:-:S00]  /*16f20*/  USETMAXREG.DEALLOC.CTAPOOL 0x18 ;  /* 0x00000018000079c8 */ /* 0x001e0000080e0500 */
[----:B------:R-:W-:-:S13]  /*16f30*/  ISETP.NE.AND P0, PT, RZ, UR9, PT ;  /* 0x00000009ff007c0c */ /* 0x000fda000bf05270 */
[----:B------:R-:W-:Y:S05]  /*16f40*/  @P0 EXIT ;  /* 0x000000000000094d */ /* 0x000fea0003800000 */
[----:B0-----:R-:W-:Y:S01]  /*16f50*/  LOP3.LUT P0, RZ, R0, 0xff, RZ, 0xc0, !PT ;  /* 0x000000ff00ff7812 */ /* 0x001fe2000780c0ff */
[----:B------:R-:W-:Y:S02]  /*16f60*/  IMAD.MOV.U32 R7, RZ, RZ, 0x1 ;  /* 0x00000001ff077424 */ /* 0x000fe400078e00ff */
[----:B------:R-:W-:-:S10]  /*16f70*/  IMAD.MOV.U32 R6, RZ, RZ, RZ ;  /* 0x000000ffff067224 */ /* 0x000fd400078e00ff */
[----:B------:R-:W-:Y:S05]  /*16f80*/  @!P0 BRA `(.L_x_550) ;  /* 0x0000000c00748947 */ /* 0x000fea0003800000 */
[----:B------:R-:W0:Y:S01]  /*16f90*/  S2UR UR14, SR_CgaCtaId ;  /* 0x00000000000e79c3 */ /* 0x000e220000008800 */
[----:B------:R-:W-:Y:S01]  /*16fa0*/  ULDC UR4, c[0x0][0x28c] ;  /* 0x0000a30000047ab9 */ /* 0x000fe20000000800 */
[----:B------:R-:W-:Y:S01]  /*16fb0*/  ULDC UR8, c[0x0][0x658] ;  /* 0x0001960000087ab9 */ /* 0x000fe20000000800 */
[----:B------:R-:W-:Y:S01]  /*16fc0*/  UIADD3 UR9, UR4, 0x1f, URZ ;  /* 0x0000001f04097890 */ /* 0x000fe2000fffe03f */
[----:B------:R-:W-:Y:S01]  /*16fd0*/  BSSY B0, `(.L_x_550) ;  /* 0x00000d8000007945 */ /* 0x000fe20003800000 */
[----:B------:R-:W-:Y:S01]  /*16fe0*/  UMOV UR7, 0xffffffff ;  /* 0xffffffff00077882 */ /* 0x000fe20000000000 */
[----:B------:R-:W-:Y:S01]  /*16ff0*/  ULDC UR6, c[0x0][0xc] ;  /* 0x0000030000067ab9 */ /* 0x000fe20000000800 */
[----:B------:R-:W-:Y:S01]  /*17000*/  USHF.L.U32 UR11, UR7, UR8, URZ ;  /* 0x00000008070b7299 */ /* 0x000fe2000800063f */
[----:B------:R-:W-:Y:S01]  /*17010*/  MOV R9, 0x1 ;  /* 0x0000000100097802 */ /* 0x000fe20000000f00 */
[----:B------:R-:W-:Y:S01]  /*17020*/  USHF.R.S32.HI UR10, URZ, 0x1f, UR9 ;  /* 0x0000001f3f0a7899 */ /* 0x000fe20008011409 */
[----:B------:R-:W-:Y:S01]  /*17030*/  IMAD.MOV.U32 R7, RZ, RZ, 0x1 ;  /* 0x00000001ff077424 */ /* 0x000fe200078e00ff */
[----:B------:R-:W-:Y:S01]  /*17040*/  ULDC UR5, c[0x0][0x600] ;  /* 0x0001800000057ab9 */ /* 0x000fe20000000800 */
[----:B------:R-:W-:Y:S01]  /*17050*/  ULDC UR7, c[0x0][0x10] ;  /* 0x0000040000077ab9 */ /* 0x000fe20000000800 */
[----:B------:R-:W-:Y:S01]  /*17060*/  UMOV UR12, 0x1 ;  /* 0x00000001000c7882 */ /* 0x000fe20000000000 */
[----:B------:R-:W-:Y:S01]  /*17070*/  UIADD3 UR4, UR5, -0x1, URZ ;  /* 0xffffffff05047890 */ /* 0x000fe2000fffe03f */
[----:B------:R-:W-:Y:S01]  /*17080*/  IMAD.MOV.U32 R6, RZ, RZ, RZ ;  /* 0x000000ffff067224 */ /* 0x000fe200078e00ff */
[----:B------:R-:W-:-:S02]  /*17090*/  UIMAD.WIDE.U32 UR6, UR6, UR7, URZ ;  /* 0x00000007060672a5 */ /* 0x000fc4000f8e003f */
[----:B------:R-:W-:Y:S02]  /*170a0*/  USHF.L.U32 UR5, UR12, UR8, URZ ;  /* 0x000000080c057299 */ /* 0x000fe4000800063f */
[----:B------:R-:W-:Y:S01]  /*170b0*/  ULEA.HI UR10, UR10, UR9, URZ, 0x5 ;  /* 0x000000090a0a7291 */ /* 0x000fe2000f8f283f */
[----:B------:R-:W-:Y:S01]  /*170c0*/  ULDC UR8, c[0x0][0x14] ;  /* 0x0000050000087ab9 */ /* 0x000fe20000000800 */
[----:B------:R-:W-:Y:S01]  /*170d0*/  ULOP3.LUT UR26, UR40, 0x2, URZ, 0xfc, !UPT ;  /* 0x00000002281a7892 */ /* 0x000fe2000f8efc3f */
[----:B0-----:R-:W-:Y:S01]  /*170e0*/  IMAD.U32 R0, RZ, RZ, UR14 ;  /* 0x0000000eff007e24 */ /* 0x001fe2000f8e00ff */
[----:B------:R-:W-:Y:S02]  /*170f0*/  UIMAD UR13, UR7, UR8, URZ ;  /* 0x00000008070d72a4 */ /* 0x000fe4000f8e023f */
[----:B------:R-:W-:Y:S02]  /*17100*/  UIMAD.WIDE.U32 UR22, UR6, UR8, URZ ;  /* 0x00000008061672a5 */ /* 0x000fe4000f8e003f */
[----:B------:R-:W-:-:S02]  /*17110*/  USHF.R.S32.HI UR7, URZ, 0x5, UR10 ;  /* 0x000000053f077899 */ /* 0x000fc4000801140a */
[----:B------:R-:W-:Y:S02]  /*17120*/  ULOP3.LUT UR6, URZ, UR11, URZ, 0x33, !UPT ;  /* 0x0000000b3f067292 */ /* 0x000fe4000f8e333f */
[----:B------:R-:W-:Y:S02]  /*17130*/  UIADD3 UR13, UR23, UR13, URZ ;  /* 0x0000000d170d7290 */ /* 0x000fe4000fffe03f */
[----:B------:R-:W-:Y:S01]  /*17140*/  UIADD3 UR27, UR7, 0x1, URZ ;  /* 0x00000001071b7890 */ /* 0x000fe2000fffe03f */
[----:B------:R-:W-:-:S11]  /*17150*/  ULDC.64 UR24, c[0x0][0x198] ;  /* 0x0000660000187ab9 */ /* 0x000fd60000000a00 */
.L_x_561:
[----:B------:R-:W-:-:S03]  /*17160*/  UMOV UR8, 0xffffffff ;  /* 0xffffffff00087882 */ /* 0x000fc60000000000 */
[----:B------:R-:W-:Y:S05]  /*17170*/  BRA.DIV UR8, `(.L_x_551) ;  /* 0x0000001208087947 */ /* 0x000fea000b800000 */
[----:B------:R-:W-:-:S13]  /*17180*/  ELECT P6, URZ, PT ;  /* 0x00000000003f782f */ /* 0x000fda00038c0000 */
.L_x_573:
[----:B------:R-:W0:Y:S01]  /*17190*/  LDC R4, c[0x0][0x28c] ;  /* 0x0000a300ff047b82 */ /* 0x000e220000000800 */
[----:B------:R-:W-:Y:S01]  /*171a0*/  BSSY B1, `(.L_x_552) ;  /* 0x000003d000017945 */ /* 0x000fe20003800000 */
[----:B0-----:R-:W-:-:S13]  /*171b0*/  ISETP.LT.OR P6, PT, R4, 0x1, !P6 ;  /* 0x000000010400780c */ /* 0x001fda00077c1670 */
[----:B------:R-:W-:Y:S05]  /*171c0*/  @P6 BRA `(.L_x_553) ;  /* 0x0000000000e86947 */ /* 0x000fea0003800000 */
[----:B------:R-:W-:Y:S01]  /*171d0*/  LEA R3, R3, R0, 0x1 ;  /* 0x0000000003037211 */ /* 0x000fe200078e08ff */
[----:B------:R-:W-:Y:S01]  /*171e0*/  IMAD.SHL.U32 R2, R2, 0x100, RZ ;  /* 0x0000010002027824 */ /* 0x000fe200078e00ff */
[----:B------:R-:W-:Y:S01]  /*171f0*/  MOV R14, UR27 ;  /* 0x0000001b000e7c02 */ /* 0x000fe20008000f00 */
[----:B------:R-:W-:Y:S02]  /*17200*/  IMAD.MOV.U32 R12, RZ, RZ, RZ ;  /* 0x000000ffff0c7224 */ /* 0x000fe400078e00ff */
[----:B------:R-:W-:Y:S02]  /*17210*/  IMAD.SHL.U32 R3, R3, 0x80, RZ ;  /* 0x0000008003037824 */ /* 0x000fe400078e00ff */
[----:B------:R-:W-:Y:S02]  /*17220*/  IMAD.MOV.U32 R4, RZ, RZ, R7 ;  /* 0x000000ffff047224 */ /* 0x000fe400078e0007 */
[----:B------:R-:W-:-:S07]  /*17230*/  IMAD.MOV.U32 R5, RZ, RZ, R6 ;  /* 0x000000ffff057224 */ /* 0x000fce00078e0006 */
.L_x_556:
[----:B------:R-:W0:Y:S01]  /*17240*/  S2UR UR8, SR_CgaCtaId ;  /* 0x00000000000879c3 */ /* 0x000e220000008800 */
[----:B------:R-:W1:Y:S01]  /*17250*/  S2R R13, SR_TID.X ;  /* 0x00000000000d7919 */ /* 0x000e620000002100 */
[----:B------:R-:W-:Y:S01]  /*17260*/  MOV R11, 0x400 ;  /* 0x00000400000b7802 */ /* 0x000fe20000000f00 */
[----:B0-----:R-:W-:-:S05]  /*17270*/  IMAD.U32 R0, RZ, RZ, UR8 ;  /* 0x00000008ff007e24 */ /* 0x001fca000f8e00ff */
[----:B------:R-:W-:Y:S02]  /*17280*/  LEA R16, R0, R11, 0x18 ;  /* 0x0000000b00107211 */ /* 0x000fe400078ec0ff */
[----:B------:R-:W-:Y:S02]  /*17290*/  SHF.L.U32 R11, R4, 0x1f, RZ ;  /* 0x0000001f040b7819 */ /* 0x000fe400000006ff */
[----:B------:R-:W-:Y:S02]  /*172a0*/  LEA R8, R5, R16, 0x3 ;  /* 0x0000001005087211 */ /* 0x000fe400078e18ff */
[----:B-1----:R-:W-:Y:S02]  /*172b0*/  LOP3.LUT P1, RZ, R13, 0x7f, RZ, 0xc0, !PT ;  /* 0x0000007f0dff7812 */ /* 0x002fe4000782c0ff */
[----:B------:R-:W0:Y:S11]  /*172c0*/  SYNCS.PHASECHK.TRANS64.TRYWAIT P0, [R8+URZ+0x28], R11 ;  /* 0x0000280b080075a7 */ /* 0x000e36000800017f */
[----:B------:R-:W1:Y:S01]  /*172d0*/  @!P1 LDC R13, c[0x0][0x500] ;  /* 0x00014000ff0d9b82 */ /* 0x000e620000000800 */
[----:B0-----:R-:W-:Y:S05]  /*172e0*/  @!P0 BRA `(.L_x_554) ;  /* 0x0000000c00cc8947 */ /* 0x001fea0003800000 */
.L_x_574:
[----:B------:R-:W-:Y:S01]  /*172f0*/  UPRMT UR8, UR26, 0x9910, URZ ;  /* 0x000099101a087896 */ /* 0x000fe2000800003f */
[----:B-1----:R1:W-:Y:S03]  /*17300*/  @!P1 SYNCS.ARRIVE.TRANS64 RZ, [R8+URZ], R13 ;  /* 0x0000000d08ff99a7 */ /* 0x0023e6000800003f */
[----:B------:R-:W-:-:S06]  /*17310*/  UISETP.NE.AND UP0, UPT, UR8, 0x2, UPT ;  /* 0x000000020800788c */ /* 0x000fcc000bf05270 */
[----:B------:R-:W-:-:S13]  /*17320*/  PLOP3.LUT P0, PT, PT, PT, UP0, 0x80, 0x0 ;  /* 0x000000000000781c */ /* 0x000fda0003f0f008 */
[----:B-1----:R-:W-:Y:S05]  /*17330*/  @P0 BRA `(.L_x_555) ;  /* 0x0000000000040947 */ /* 0x002fea0003800000 */
[----:B------:R-:W-:Y:S01]  /*17340*/  BPT.TRAP 0x1 ;  /* 0x000000040000795c */ /* 0x000fe20000300000 */
.L_x_555:
[----:B0-----:R-:W-:Y:S01]  /*17350*/  IMAD R11, R5, 0x2, R0 ;  /* 0x00000002050b7824 */ /* 0x001fe200078e0200 */
[----:B------:R-:W-:Y:S01]  /*17360*/  R2UR UR19, R3 ;  /* 0x00000000031372ca */ /* 0x000fe200000e0000 */
[----:B------:R-:W-:Y:S01]  /*17370*/  VIADD R14, R14, 0xffffffff ;  /* 0xffffffff0e0e7836 */ /* 0x000fe20000000000 */
[----:B------:R-:W-:Y:S01]  /*17380*/  R2UR UR9, R8 ;  /* 0x00000000080972ca */ /* 0x000fe200000e0000 */
[----:B------:R-:W-:Y:S01]  /*17390*/  IMAD.SHL.U32 R11, R11, 0x1000, RZ ;  /* 0x000010000b0b7824 */ /* 0x000fe200078e00ff */
[----:B------:R-:W-:Y:S01]  /*173a0*/  UIADD3 UR14, UP0, UR24, 0xf0, URZ ;  /* 0x000000f0180e7890 */ /* 0x000fe2000ff1e03f */
[----:B------:R-:W-:Y:S01]  /*173b0*/  R2UR UR10, R12 ;  /* 0x000000000c0a72ca */ /* 0x000fe200000e0000 */
[----:B------:R-:W-:Y:S01]  /*173c0*/  UIADD3 UR28, UP1, UR24, 0x1f0, URZ ;  /* 0x000001f0181c7890 */ /* 0x000fe2000ff3e03f */
[----:B------:R-:W-:Y:S01]  /*173d0*/  IMAD R11, R11, 0x2, R16 ;  /* 0x000000020b0b7824 */ /* 0x000fe200078e0210 */
[C---:B------:R-:W-:Y:S01]  /*173e0*/  LEA R16, R5.reuse, R16, 0xe ;  /* 0x0000001005107211 */ /* 0x040fe200078e70ff */
[----:B------:R-:W-:Y:S01]  /*173f0*/  UIADD3.X UR15, URZ, UR25, URZ, UP0, !UPT ;  /* 0x000000193f0f7290 */ /* 0x000fe200087fe43f */
[----:B------:R-:W-:Y:S01]  /*17400*/  R2UR UR12, R10 ;  /* 0x000000000a0c72ca */ /* 0x000fe200000e0000 */
[----:B------:R-:W-:Y:S01]  /*17410*/  VIADD R5, R5, 0x1 ;  /* 0x0000000105057836 */ /* 0x000fe20000000000 */
[----:B------:R-:W-:Y:S01]  /*17420*/  R2UR UR8, R11 ;  /* 0x000000000b0872ca */ /* 0x000fe200000e0000 */
[----:B------:R-:W-:Y:S01]  /*17430*/  UIADD3.X UR29, URZ, UR25, URZ, UP1, !UPT ;  /* 0x000000193f1d7290 */ /* 0x000fe20008ffe43f */
[----:B------:R-:W-:Y:S01]  /*17440*/  R2UR UR11, R16 ;  /* 0x00000000100b72ca */ /* 0x000fe200000e0000 */
[----:B------:R-:W-:Y:S01]  /*17450*/  UMOV UR21, 0x30000 ;  /* 0x0003000000157882 */ /* 0x000fe20000000000 */
[----:B------:R-:W-:Y:S01]  /*17460*/  R2UR UR20, R2 ;  /* 0x00000000021472ca */ /* 0x000fe200000e0000 */
[----:B------:R-:W-:Y:S01]  /*17470*/  UMOV UR16, 0x0 ;  /* 0x0000000000107882 */ /* 0x000fe20000000000 */
[----:B------:R-:W-:Y:S01]  /*17480*/  ISETP.GT.AND P1, PT, R14, 0x1, PT ;  /* 0x000000010e00780c */ /* 0x000fe20003f24270 */
[----:B------:R-:W-:Y:S01]  /*17490*/  UMOV UR17, 0x10000000 ;  /* 0x1000000000117882 */ /* 0x000fe20000000000 */
[----:B------:R-:W-:Y:S01]  /*174a0*/  ISETP.NE.AND P0, PT, R5, 0x5, PT ;  /* 0x000000050500780c */ /* 0x000fe20003f05270 */
[----:B------:R-:W-:-:S03]  /*174b0*/  VIADD R12, R12, 0x20 ;  /* 0x000000200c0c7836 */ /* 0x000fc60000000000 */
[----:B------:R-:W-:Y:S01]  /*174c0*/  SEL R11, RZ, 0x1, P0 ;  /* 0x00000001ff0b7807 */ /* 0x000fe20000000000 */
[----:B------:R-:W-:Y:S01]  /*174d0*/  UIADD3 UR8, UR8, 0x100, URZ ;  /* 0x0000010008087890 */ /* 0x000fe2000fffe03f */
[----:B------:R-:W-:Y:S01]  /*174e0*/  SEL R5, R5, RZ, P0 ;  /* 0x000000ff05057207 */ /* 0x000fe20000000000 */
[----:B------:R-:W-:Y:S01]  /*174f0*/  UIADD3 UR18, UR11, 0x14100, URZ ;  /* 0x000141000b127890 */ /* 0x000fe2000fffe03f */
[----:B------:R-:W-:Y:S02]  /*17500*/  LOP3.LUT R4, R4, R11, RZ, 0x3c, !PT ;  /* 0x0000000b04047212 */ /* 0x000fe400078e3cff */
[----:B------:R-:W-:-:S04]  /*17510*/  UMOV UR11, UR19 ;  /* 0x00000013000b7c82 */ /* 0x000fc80008000000 */
[----:B------:R0:W-:Y:S02]  /*17520*/  UTMALDG.3D.MULTICAST [UR8], [UR14], UR21, desc[UR16] ;  /* 0x000010080e0073b4 */ /* 0x0001e40008011815 */
[----:B0-----:R-:W-:Y:S01]  /*17530*/  UMOV UR8, UR18 ;  /* 0x0000001200087c82 */ /* 0x001fe20008000000 */
[----:B------:R-:W-:Y:S02]  /*17540*/  UMOV UR11, UR20 ;  /* 0x00000014000b7c82 */ /* 0x000fe40008000000 */
[----:B------:R0:W-:Y:S02]  /*17550*/  UTMALDG.3D [UR8], [UR28], desc[UR16] ;  /* 0x000010081c0075b4 */ /* 0x0001e40008011000 */
[----:B0-----:R-:W-:Y:S05]  /*17560*/  @P1 BRA `(.L_x_556) ;  /* 0xfffffffc00341947 */ /* 0x001fea000383ffff */
.L_x_553:
[----:B------:R-:W-:Y:S05]  /*17570*/  BSYNC B1 ;  /* 0x0000000000017941 */ /* 0x000fea0003800000 */
.L_x_552:
[----:B------:R-:W2:Y:S01]  /*17580*/  LDL.LU R15, [R1+0x200] ;  /* 0x00020000010f7983 */ /* 0x000ea20000300800 */
[----:B------:R-:W-:Y:S02]  /*17590*/  LOP3.LUT P0, RZ, R9, 0xff, RZ, 0xc0, !PT ;  /* 0x000000ff09ff7812 */ /* 0x000fe4000780c0ff */
[----:B------:R-:W-:Y:S01]  /*175a0*/  IADD3 R5, R6, UR7, RZ ;  /* 0x0000000706057c10 */ /* 0x000fe2000fffe0ff */
[----:B------:R-:W3:Y:S01]  /*175b0*/  LDL.LU R13, [R1+0x204] ;  /* 0x00020400010d7983 */ /* 0x000ee20000300800 */
[----:B------:R-:W-:Y:S01]  /*175c0*/  IMAD.U32 R2, RZ, RZ, UR7 ;  /* 0x00000007ff027e24 */ /* 0x000fe2000f8e00ff */
[----:B------:R-:W-:Y:S01]  /*175d0*/  ULDC.64 UR8, c[0x0][0x650] ;  /* 0x0001940000087ab9 */ /* 0x000fe20000000a00 */
[----:B------:R-:W-:Y:S01]  /*175e0*/  UISETP.GE.U32.AND UP0, UPT, UR7, 0x5, UPT ;  /* 0x000000050700788c */ /* 0x000fe2000bf06070 */
[----:B------:R-:W-:Y:S01]  /*175f0*/  BSSY B1, `(.L_x_557) ;  /* 0x0000073000017945 */ /* 0x000fe20003800000 */
[----:B------:R-:W-:Y:S02]  /*17600*/  MOV R10, 0xffffffff ;  /* 0xffffffff000a7802 */ /* 0x000fe40000000f00 */
[----:B------:R-:W-:-:S02]  /*17610*/  PRMT R9, RZ, 0x7610, R9 ;  /* 0x00007610ff097816 */ /* 0x000fc40000000009 */
[----:B------:R-:W-:Y:S01]  /*17620*/  PLOP3.LUT P1, PT, PT, PT, UP0, 0x80, 0x0 ;  /* 0x000000000000781c */ /* 0x000fe20003f2f008 */
[----:B------:R-:W0:Y:S01]  /*17630*/  @P0 S2R R0, SR_CgaCtaId ;  /* 0x0000000000000919 */ /* 0x000e220000008800 */
[----:B------:R-:W-:-:S04]  /*17640*/  @P0 MOV R3, 0x400 ;  /* 0x0000040000030802 */ /* 0x000fc80000000f00 */
[----:B0-----:R-:W-:-:S04]  /*17650*/  @P0 LEA R3, R0, R3, 0x18 ;  /* 0x0000000300030211 */ /* 0x001fc800078ec0ff */
[----:B------:R0:W-:Y:S01]  /*17660*/  @P0 SYNCS.ARRIVE.TRANS64.A1T0 RZ, [R3+URZ+0x68], RZ ;  /* 0x000068ff03ff09a7 */ /* 0x0001e2000810003f */
[----:B------:R-:W-:-:S04]  /*17670*/  ISETP.GT.U32.AND P0, PT, R5, 0x4, PT ;  /* 0x000000040500780c */ /* 0x000fc80003f04070 */
[----:B------:R-:W-:Y:S01]  /*17680*/  ISETP.LT.U32.AND P0, PT, R2, 0x5, P0 ;  /* 0x000000050200780c */ /* 0x000fe20000701070 */
[----:B0-----:R-:W-:-:S03]  /*17690*/  IMAD.WIDE.U32 R2, R5, -0x33333333, RZ ;  /* 0xcccccccd05027825 */ /* 0x001fc600078e00ff */
[----:B------:R-:W-:Y:S02]  /*176a0*/  SEL R2, RZ, 0x1, !P0 ;  /* 0x00000001ff027807 */ /* 0x000fe40004000000 */
[----:B------:R-:W-:Y:S01]  /*176b0*/  SHF.R.U32.HI R4, RZ, 0x2, R3 ;  /* 0x00000002ff047819 */ /* 0x000fe20000011603 */
[----:B------:R-:W-:Y:S01]  /*176c0*/  IMAD.MOV.U32 R3, RZ, RZ, -0x1 ;  /* 0xffffffffff037424 */ /* 0x000fe200078e00ff */
[----:B------:R-:W-:Y:S01]  /*176d0*/  LOP3.LUT R7, R7, R2, RZ, 0x3c, !PT ;  /* 0x0000000207077212 */ /* 0x000fe200078e3cff */
[----:B------:R-:W-:Y:S02]  /*176e0*/  IMAD.MOV.U32 R2, RZ, RZ, -0x1 ;  /* 0xffffffffff027424 */ /* 0x000fe400078e00ff */
[----:B------:R-:W-:Y:S01]  /*176f0*/  IMAD R6, R4, -0x5, R5 ;  /* 0xfffffffb04067824 */ /* 0x000fe200078e0205 */
[--C-:B------:R-:W-:Y:S02]  /*17700*/  @P1 LOP3.LUT R7, R7, 0x1, R4.reuse, 0x78, !PT ;  /* 0x0000000107071812 */ /* 0x100fe400078e7804 */
[----:B------:R-:W-:-:S02]  /*17710*/  PRMT R4, RZ, 0x7610, R4 ;  /* 0x00007610ff047816 */ /* 0x000fc40000000004 */
[----:B---3--:R-:W-:-:S04]  /*17720*/  IADD3 R13, P0, R13, UR22, RZ ;  /* 0x000000160d0d7c10 */ /* 0x008fc8000ff1e0ff */
[----:B--2---:R-:W-:Y:S01]  /*17730*/  IADD3.X R15, R15, UR13, RZ, P0, !PT ;  /* 0x0000000d0f0f7c10 */ /* 0x004fe200087fe4ff */
[----:B------:R0:W-:Y:S01]  /*17740*/  STL [R1+0x204], R13 ;  /* 0x0002040d01007387 */ /* 0x0001e20000100800 */
[----:B------:R-:W-:-:S03]  /*17750*/  ISETP.GE.U32.AND P0, PT, R13, UR8, PT ;  /* 0x000000080d007c0c */ /* 0x000fc6000bf06070 */
[----:B------:R0:W-:Y:S01]  /*17760*/  STL [R1+0x200], R15 ;  /* 0x0002000f01007387 */ /* 0x0001e20000100800 */
[----:B------:R-:W-:-:S13]  /*17770*/  ISETP.GE.U32.AND.EX P0, PT, R15, UR9, PT, P0 ;  /* 0x000000090f007c0c */ /* 0x000fda000bf06100 */
[----:B0-----:R-:W-:Y:S05]  /*17780*/  @P0 BRA `(.L_x_558) ;  /* 0x0000000400640947 */ /* 0x001fea0003800000 */
[----:B------:R-:W0:Y:S01]  /*17790*/  S2R R8, SR_CTAID.X ;  /* 0x0000000000087919 */ /* 0x000e220000002500 */
[----:B------:R-:W-:Y:S01]  /*177a0*/  ULDC UR8, c[0x0][0x150] ;  /* 0x0000540000087ab9 */ /* 0x000fe20000000800 */
[----:B------:R-:W1:Y:S01]  /*177b0*/  LDC R3, c[0x0][0x144] ;  /* 0x00005100ff037b82 */ /* 0x000e620000000800 */
[----:B------:R-:W-:Y:S01]  /*177c0*/  UISETP.NE.AND UP0, UPT, UR45, URZ, UPT ;  /* 0x0000003f2d00728c */ /* 0x000fe2000bf05270 */
[----:B------:R-:W2:Y:S01]  /*177d0*/  S2R R5, SR_CTAID.Y ;  /* 0x0000000000057919 */ /* 0x000ea20000002600 */
[----:B------:R-:W-:-:S04]  /*177e0*/  ULDC UR11, c[0x0][0x630] ;  /* 0x00018c00000b7ab9 */ /* 0x000fc80000000800 */
[----:B------:R-:W-:Y:S01]  /*177f0*/  PLOP3.LUT P0, PT, PT, PT, UP0, 0x80, 0x0 ;  /* 0x000000000000781c */ /* 0x000fe20003f0f008 */
[----:B------:R-:W3:Y:S01]  /*17800*/  LDC R12, c[0x0][0x148] ;  /* 0x00005200ff0c7b82 */ /* 0x000ee20000000800 */
[----:B0-----:R-:W-:Y:S02]  /*17810*/  I2FP.F32.U32 R2, R8 ;  /* 0x0000000800027245 */ /* 0x001fe40000201000 */
[----:B--2---:R-:W-:-:S03]  /*17820*/  I2FP.F32.U32 R4, R5 ;  /* 0x0000000500047245 */ /* 0x004fc60000201000 */
[----:B------:R-:W-:Y:S01]  /*17830*/  FMUL R2, R2, UR8 ;  /* 0x0000000802027c20 */ /* 0x000fe20008400000 */
[----:B------:R-:W-:Y:S02]  /*17840*/  ULDC UR8, c[0x0][0x154] ;  /* 0x0000550000087ab9 */ /* 0x000fe40000000800 */
[----:B------:R-:W-:Y:S01]  /*17850*/  FMUL R10, R4, UR8 ;  /* 0x00000008040a7c20 */ /* 0x000fe20008400000 */
[----:B------:R-:W-:Y:S02]  /*17860*/  ULDC.64 UR8, c[0x0][0x628] ;  /* 0x00018a0000087ab9 */ /* 0x000fe40000000a00 */
[----:B------:R-:W0:Y:S08]  /*17870*/  F2I.U32.TRUNC.NTZ R2, R2 ;  /* 0x0000000200027305 */ /* 0x000e30000020f000 */
[----:B------:R-:W2:Y:S01]  /*17880*/  F2I.U32.TRUNC.NTZ R10, R10 ;  /* 0x0000000a000a7305 */ /* 0x000ea2000020f000 */
[----:B0-----:R-:W-:-:S02]  /*17890*/  IMAD.MOV R4, RZ, RZ, -R2 ;  /* 0x000000ffff047224 */ /* 0x001fc400078e0a02 */
[----:B------:R-:W-:Y:S02]  /*178a0*/  IMAD.MOV.U32 R2, RZ, RZ, R13 ;  /* 0x000000ffff027224 */ /* 0x000fe400078e000d */
[----:B-1----:R-:W-:Y:S02]  /*178b0*/  IMAD R8, R3, R4, R8 ;  /* 0x0000000403087224 */ /* 0x002fe400078e0208 */
[----:B--2---:R-:W-:-:S04]  /*178c0*/  IMAD.MOV R3, RZ, RZ, -R10 ;  /* 0x000000ffff037224 */ /* 0x004fc800078e0a0a */
[----:B---3--:R-:W-:Y:S01]  /*178d0*/  @P0 IMAD R8, R12, R3, R5 ;  /* 0x000000030c080224 */ /* 0x008fe200078e0205 */
[----:B------:R-:W-:Y:S02]  /*178e0*/  ISETP.NE.U32.AND P0, PT, RZ, UR8, PT ;  /* 0x00000008ff007c0c */ /* 0x000fe4000bf05070 */
[----:B------:R-:W-:Y:S02]  /*178f0*/  MOV R3, R15 ;  /* 0x0000000f00037202 */ /* 0x000fe40000000f00 */
[----:B------:R-:W-:-:S13]  /*17900*/  ISETP.NE.AND.EX P0, PT, RZ, UR9, PT, P0 ;  /* 0x00000009ff007c0c */ /* 0x000fda000bf05300 */
[----:B------:R-:W-:Y:S05]  /*17910*/  @!P0 BRA `(.L_x_559) ;  /* 0x0000000000288947 */ /* 0x000fea0003800000 */
[----:B------:R-:W-:Y:S02]  /*17920*/  ULDC UR10, c[0x0][0x634] ;  /* 0x00018d00000a7ab9 */ /* 0x000fe40000000800 */
[----:B------:R-:W-:-:S05]  /*17930*/  IADD3 R3, P0, R13, UR10, RZ ;  /* 0x0000000a0d037c10 */ /* 0x000fca000ff1e0ff */
[----:B------:R-:W-:-:S04]  /*17940*/  IMAD.X R11, RZ, RZ, R15, P0 ;  /* 0x000000ffff0b7224 */ /* 0x000fc800000e060f */
[----:B------:R-:W-:-:S04]  /*17950*/  IMAD.WIDE.U32 R4, R11, UR8, RZ ;  /* 0x000000080b047c25 */ /* 0x000fc8000f8e00ff */
[----:B------:R-:W-:-:S04]  /*17960*/  IMAD.WIDE.U32 R4, P0, R3, UR9, R4 ;  /* 0x0000000903047c25 */ /* 0x000fc8000f800004 */
[----:B------:R-:W-:-:S04]  /*17970*/  IMAD.WIDE.U32 R2, R3, UR8, RZ ;  /* 0x0000000803027c25 */ /* 0x000fc8000f8e00ff */
[----:B------:R-:W-:Y:S01]  /*17980*/  IMAD.MOV.U32 R2, RZ, RZ, R5 ;  /* 0x000000ffff027224 */ /* 0x000fe200078e0005 */
[----:B------:R-:W-:Y:S01]  /*17990*/  IADD3 RZ, P1, R3, R4, RZ ;  /* 0x0000000403ff7210 */ /* 0x000fe20007f3e0ff */
[----:B------:R-:W-:-:S04]  /*179a0*/  IMAD.X R3, RZ, RZ, RZ, P0 ;  /* 0x000000ffff037224 */ /* 0x000fc800000e06ff */
[----:B------:R-:W-:-:S08]  /*179b0*/  IMAD.WIDE.U32.X R2, R11, UR9, R2, P1 ;  /* 0x000000090b027c25 */ /* 0x000fd000088e0402 */
.L_x_559:
[--C-:B------:R-:W-:Y:S01]  /*179c0*/  SHF.R.U64 R10, R2, UR11, R3.reuse ;  /* 0x0000000b020a7c19 */ /* 0x100fe20008001203 */
[----:B------:R-:W-:Y:S01]  /*179d0*/  ULDC.64 UR8, c[0x0][0x620] ;  /* 0x0001880000087ab9 */ /* 0x000fe20000000a00 */
[----:B------:R-:W-:Y:S01]  /*179e0*/  SHF.R.U32.HI R2, RZ, UR11, R3 ;  /* 0x0000000bff027c19 */ /* 0x000fe20008011603 */
[----:B------:R-:W-:Y:S01]  /*179f0*/  IMAD.MOV.U32 R3, RZ, RZ, R15 ;  /* 0x000000ffff037224 */ /* 0x000fe200078e000f */
[----:B------:R-:W-:Y:S01]  /*17a00*/  IADD3 R11, P0, RZ, -R10, RZ ;  /* 0x8000000aff0b7210 */ /* 0x000fe20007f1e0ff */
[----:B------:R-:W-:-:S03]  /*17a10*/  ULDC.64 UR10, c[0x0][0x640] ;  /* 0x00019000000a7ab9 */ /* 0x000fc60000000a00 */
[----:B------:R-:W-:Y:S02]  /*17a20*/  IADD3.X R2, RZ, ~R2, RZ, P0, !PT ;  /* 0x80000002ff027210 */ /* 0x000fe400007fe4ff */
[----:B------:R-:W-:-:S03]  /*17a30*/  ISETP.NE.U32.AND P0, PT, RZ, UR10, PT ;  /* 0x0000000aff007c0c */ /* 0x000fc6000bf05070 */
[----:B------:R-:W-:Y:S01]  /*17a40*/  IMAD R2, R2, UR8, RZ ;  /* 0x0000000802027c24 */ /* 0x000fe2000f8e02ff */
[----:B------:R-:W-:-:S03]  /*17a50*/  ISETP.NE.AND.EX P0, PT, RZ, UR11, PT, P0 ;  /* 0x0000000bff007c0c */ /* 0x000fc6000bf05300 */
[----:B------:R-:W-:Y:S02]  /*17a60*/  IMAD R5, R11, UR9, R2 ;  /* 0x000000090b057c24 */ /* 0x000fe4000f8e0202 */
[----:B------:R-:W-:-:S04]  /*17a70*/  IMAD.MOV.U32 R2, RZ, RZ, R13 ;  /* 0x000000ffff027224 */ /* 0x000fc800078e000d */
[----:B------:R-:W-:Y:S01]  /*17a80*/  IMAD.WIDE.U32 R2, R11, UR8, R2 ;  /* 0x000000080b027c25 */ /* 0x000fe2000f8e0002 */
[----:B------:R-:W-:-:S03]  /*17a90*/  ULDC UR8, c[0x0][0x618] ;  /* 0x0001860000087ab9 */ /* 0x000fc60000000800 */
[----:B------:R-:W-:-:S05]  /*17aa0*/  IMAD.IADD R3, R3, 0x1, R5 ;  /* 0x0000000103037824 */ /* 0x000fca00078e0205 */
[--C-:B------:R-:W-:Y:S02]  /*17ab0*/  SHF.R.U64 R11, R2, UR8, R3.reuse ;  /* 0x00000008020b7c19 */ /* 0x100fe40008001203 */
[----:B------:R-:W-:Y:S01]  /*17ac0*/  SHF.R.U32.HI R2, RZ, UR8, R3 ;  /* 0x00000008ff027c19 */ /* 0x000fe20008011603 */
[----:B------:R-:W-:-:S03]  /*17ad0*/  ULDC UR8, c[0x0][0x608] ;  /* 0x0001820000087ab9 */ /* 0x000fc60000000800 */
[--C-:B------:R-:W-:Y:S02]  /*17ae0*/  SHF.R.U32.HI R3, RZ, UR8, R2.reuse ;  /* 0x00000008ff037c19 */ /* 0x100fe40008011602 */
[----:B------:R-:W-:Y:S01]  /*17af0*/  SHF.R.U64 R12, R11, UR8, R2 ;  /* 0x000000080b0c7c19 */ /* 0x000fe20008001202 */
[----:B------:R-:W-:Y:S02]  /*17b00*/  ULDC UR8, c[0x0][0x658] ;  /* 0x0001960000087ab9 */ /* 0x000fe40000000800 */
[--C-:B------:R-:W-:Y:S02]  /*17b10*/  SHF.R.U32.HI R15, RZ, UR8, R3.reuse ;  /* 0x00000008ff0f7c19 */ /* 0x100fe40008011603 */
[----:B------:R-:W-:-:S03]  /*17b20*/  SHF.R.U64 R13, R12, UR8, R3 ;  /* 0x000000080c0d7c19 */ /* 0x000fc60008001203 */
[----:B------:R-:W-:Y:S01]  /*17b30*/  IMAD.MOV.U32 R3, RZ, RZ, R15 ;  /* 0x000000ffff037224 */ /* 0x000fe200078e000f */
[----:B------:R-:W-:Y:S01]  /*17b40*/  MOV R2, R13 ;  /* 0x0000000d00027202 */ /* 0x000fe20000000f00 */
[----:B------:R-:W-:Y:S06]  /*17b50*/  @!P0 BRA `(.L_x_560) ;  /* 0x0000000000288947 */ /* 0x000fec0003800000 */
[----:B------:R-:W-:Y:S02]  /*17b60*/  ULDC UR8, c[0x0][0x64c] ;  /* 0x0001930000087ab9 */ /* 0x000fe40000000800 */
[----:B------:R-:W-:-:S05]  /*17b70*/  IADD3 R3, P0, R13, UR8, RZ ;  /* 0x000000080d037c10 */ /* 0x000fca000ff1e0ff */
[----:B------:R-:W-:-:S04]  /*17b80*/  IMAD.X R15, RZ, RZ, R15, P0 ;  /* 0x000000ffff0f7224 */ /* 0x000fc800000e060f */
[----:B------:R-:W-:-:S04]  /*17b90*/  IMAD.WIDE.U32 R4, R15, UR10, RZ ;  /* 0x0000000a0f047c25 */ /* 0x000fc8000f8e00ff */
[----:B------:R-:W-:-:S04]  /*17ba0*/  IMAD.WIDE.U32 R4, P0, R3, UR11, R4 ;  /* 0x0000000b03047c25 */ /* 0x000fc8000f800004 */
[----:B------:R-:W-:Y:S01]  /*17bb0*/  IMAD.WIDE.U32 R2, R3, UR10, RZ ;  /* 0x0000000a03027c25 */ /* 0x000fe2000f8e00ff */
[----:B------:R-:W-:-:S04]  /*17bc0*/  MOV R2, R5 ;  /* 0x0000000500027202 */ /* 0x000fc80000000f00 */
[----:B------:R-:W-:Y:S01]  /*17bd0*/  IADD3 RZ, P1, R3, R4, RZ ;  /* 0x0000000403ff7210 */ /* 0x000fe20007f3e0ff */
[----:B------:R-:W-:-:S04]  /*17be0*/  IMAD.X R3, RZ, RZ, RZ, P0 ;  /* 0x000000ffff037224 */ /* 0x000fc800000e06ff */
[----:B------:R-:W-:-:S08]  /*17bf0*/  IMAD.WIDE.U32.X R2, R15, UR11, R2, P1 ;  /* 0x0000000b0f027c25 */ /* 0x000fd000088e0402 */
.L_x_560:
[----:B------:R-:W-:Y:S01]  /*17c00*/  ULDC UR8, c[0x0][0x648] ;  /* 0x0001920000087ab9 */ /* 0x000fe20000000800 */
[----:B------:R-:W-:Y:S01]  /*17c10*/  LOP3.LUT R12, R12, UR6, RZ, 0xc0, !PT ;  /* 0x000000060c0c7c12 */ /* 0x000fe2000f8ec0ff */
[----:B------:R-:W-:Y:S01]  /*17c20*/  UISETP.NE.AND UP0, UPT, UR45, URZ, UPT ;  /* 0x0000003f2d00728c */ /* 0x000fe2000bf05270 */
[----:B------:R-:W-:Y:S01]  /*17c30*/  SHF.R.U64 R3, R2, UR8, R3 ;  /* 0x0000000802037c19 */ /* 0x000fe20008001203 */
[----:B------:R-:W-:Y:S01]  /*17c40*/  ULDC UR8, c[0x0][0x638] ;  /* 0x00018e0000087ab9 */ /* 0x000fe20000000800 */
[----:B------:R-:W-:-:S03]  /*17c50*/  IMAD.MOV.U32 R4, RZ, RZ, 0x1 ;  /* 0x00000001ff047424 */ /* 0x000fc600078e00ff */
[----:B------:R-:W-:Y:S01]  /*17c60*/  IMAD.MOV R2, RZ, RZ, -R3 ;  /* 0x000000ffff027224 */ /* 0x000fe200078e0a03 */
[----:B------:R-:W-:Y:S01]  /*17c70*/  PLOP3.LUT P0, PT, PT, PT, UP0, 0x40, 0x0 ;  /* 0x000000000000781c */ /* 0x000fe20003f0e808 */
[----:B------:R-:W-:Y:S01]  /*17c80*/  IMAD R5, R3, UR5, R12 ;  /* 0x0000000503057c24 */ /* 0x000fe2000f8e020c */
[----:B------:R-:W-:Y:S01]  /*17c90*/  PLOP3.LUT P1, PT, PT, PT, UP0, 0x40, 0x0 ;  /* 0x000000000000781c */ /* 0x000fe20003f2e808 */
[----:B------:R-:W-:Y:S01]  /*17ca0*/  IMAD R13, R2, UR8, R13 ;  /* 0x00000008020d7c24 */ /* 0x000fe2000f8e020d */
[----:B------:R-:W-:Y:S01]  /*17cb0*/  ULDC UR8, c[0x0][0x610] ;  /* 0x0001840000087ab9 */ /* 0x000fe20000000800 */
[----:B------:R-:W-:Y:S01]  /*17cc0*/  LOP3.LUT R2, R11, UR4, RZ, 0xc0, !PT ;  /* 0x000000040b027c12 */ /* 0x000fe2000f8ec0ff */
[----:B------:R-:W-:Y:S01]  /*17cd0*/  IMAD R8, R5, UR8, R8 ;  /* 0x0000000805087c24 */ /* 0x000fe2000f8e0208 */
[----:B------:R-:W-:-:S03]  /*17ce0*/  ULDC UR8, c[0x0][0x600] ;  /* 0x0001800000087ab9 */ /* 0x000fc60000000800 */
[----:B------:R-:W-:-:S05]  /*17cf0*/  IMAD R13, R13, UR8, R2 ;  /* 0x000000080d0d7c24 */ /* 0x000fca000f8e0202 */
[----:B------:R-:W-:Y:S02]  /*17d00*/  SEL R2, R13, R8, P0 ;  /* 0x000000080d027207 */ /* 0x000fe40000000000 */
[----:B------:R-:W-:-:S07]  /*17d10*/  SEL R3, R8, R13, P1 ;  /* 0x0000000d08037207 */ /* 0x000fce0000800000 */
.L_x_558:
[----:B------:R-:W-:Y:S05]  /*17d20*/  BSYNC B1 ;  /* 0x0000000000017941 */ /* 0x000fea0003800000 */
.L_x_557:
[----:B------:R-:W-:-:S13]  /*17d30*/  LOP3.LUT P0, RZ, R4, 0xff, RZ, 0xc0, !PT ;  /* 0x000000ff04ff7812 */ /* 0x000fda000780c0ff */
[----:B------:R-:W-:Y:S05]  /*17d40*/  @P0 BRA `(.L_x_561) ;  /* 0xfffffff400040947 */ /* 0x000fea000383ffff */
[----:B------:R-:W-:Y:S05]  /*17d50*/  BSYNC B0 ;  /* 0x0000000000007941 */ /* 0x000fea0003800000 */
.L_x_550:
[----:B------:R-:W-:-:S03]  /*17d60*/  UMOV UR8, 0xffffffff ;  /* 0xffffffff00087882 */ /* 0x000fc60000000000 */
[----:B------:R-:W-:Y:S05]  /*17d70*/  BRA.DIV UR8, `(.L_x_562) ;  /* 0x00000006083c7947 */ /* 0x000fea000b800000 */
[----:B------:R-:W-:-:S13]  /*17d80*/  ELECT P6, URZ, PT ;  /* 0x00000000003f782f */ /* 0x000fda00038c0000 */
.L_x_577:
[----:B------:R-:W-:Y:S04]  /*17d90*/  BSSY B0, `(.L_x_563) ;  /* 0x0000035000007945 */ /* 0x000fe80003800000 */
[----:B------:R-:W-:Y:S05]  /*17da0*/  @!P6 BRA `(.L_x_564) ;  /* 0x0000000000cce947 */ /* 0x000fea0003800000 */
[----:B------:R-:W-:-:S04]  /*17db0*/  ULOP3.LUT UR8, UR40, 0x2, URZ, 0xfc, !UPT ;  /* 0x0000000228087892 */ /* 0x000fc8000f8efc3f */
[----:B------:R-:W-:-:S06]  /*17dc0*/  UISETP.NE.AND UP0, UPT, UR8, 0x3, UPT ;  /* 0x000000030800788c */ /* 0x000fcc000bf05270 */
[----:B------:R-:W-:-:S13]  /*17dd0*/  PLOP3.LUT P0, PT, PT, PT, UP0, 0x80, 0x0 ;  /* 0x000000000000781c */ /* 0x000fda0003f0f008 */
[----:B------:R-:W-:Y:S05]  /*17de0*/  @!P0 BRA `(.L_x_565) ;  /* 0x0000000000048947 */ /* 0x000fea0003800000 */
[----:B------:R-:W-:Y:S01]  /*17df0*/  BPT.TRAP 0x1 ;  /* 0x000000040000795c */ /* 0x000fe20000300000 */
.L_x_565:
[----:B------:R-:W0:Y:S01]  /*17e00*/  S2R R3, SR_CgaCtaId ;  /* 0x0000000000037919 */ /* 0x000e220000008800 */
[----:B------:R-:W-:-:S04]  /*17e10*/  MOV R0, 0x400 ;  /* 0x0000040000007802 */ /* 0x000fc80000000f00 */
[----:B0-----:R-:W-:Y:S02]  /*17e20*/  LEA R3, R3, R0, 0x18 ;  /* 0x0000000003037211 */ /* 0x001fe400078ec0ff */
[----:B------:R-:W-:-:S03]  /*17e30*/  SHF.L.U32 R0, R7, 0x1f, RZ ;  /* 0x0000001f07007819 */ /* 0x000fc600000006ff */
[----:B------:R-:W-:-:S05]  /*17e40*/  VIADD R3, R3, 0x28 ;  /* 0x0000002803037836 */ /* 0x000fca0000000000 */
[----:B------:R-:W-:-:S04]  /*17e50*/  LEA R5, R6, R3, 0x3 ;  /* 0x0000000306057211 */ /* 0x000fc800078e18ff */
[----:B------:R-:W0:Y:S02]  /*17e60*/  SYNCS.PHASECHK.TRANS64.TRYWAIT P0, [R5+URZ], R0 ;  /* 0x00000000050075a7 */ /* 0x000e24000800017f */
[----:B0-----:R-:W-:Y:S05]  /*17e70*/  @!P0 BRA `(.L_x_566) ;  /* 0x00000004001c8947 */ /* 0x001fea0003800000 */
.L_x_578:
[----:B------:R-:W-:-:S05]  /*17e80*/  VIADD R6, R6, 0x1 ;  /* 0x0000000106067836 */ /* 0x000fca0000000000 */
[----:B------:R-:W-:-:S04]  /*17e90*/  ISETP.NE.AND P0, PT, R6, 0x5, PT ;  /* 0x000000050600780c */ /* 0x000fc80003f05270 */
[----:B0-----:R-:W-:Y:S02]  /*17ea0*/  SEL R0, RZ, 0x1, P0 ;  /* 0x00000001ff007807 */ /* 0x001fe40000000000 */
[----:B------:R-:W-:Y:S02]  /*17eb0*/  SEL R6, R6, RZ, P0 ;  /* 0x000000ff06067207 */ /* 0x000fe40000000000 */
[----:B------:R-:W-:-:S03]  /*17ec0*/  LOP3.LUT R7, R7, R0, RZ, 0x3c, !PT ;  /* 0x0000000007077212 */ /* 0x000fc600078e3cff */
[----:B------:R-:W-:Y:S01]  /*17ed0*/  IMAD R5, R6, 0x8, R3 ;  /* 0x0000000806057824 */ /* 0x000fe200078e0203 */
[----:B------:R-:W-:-:S04]  /*17ee0*/  SHF.L.U32 R0, R7, 0x1f, RZ ;  /* 0x0000001f07007819 */ /* 0x000fc800000006ff */
[----:B------:R-:W0:Y:S02]  /*17ef0*/  SYNCS.PHASECHK.TRANS64.TRYWAIT P0, [R5+URZ], R0 ;  /* 0x00000000050075a7 */ /* 0x000e24000800017f */
[----:B0-----:R-:W-:Y:S05]  /*17f00*/  @!P0 BRA `(.L_x_567) ;  /* 0x00000004000c8947 */ /* 0x001fea0003800000 */
.L_x_579:
[----:B0-----:R-:W-:-:S05]  /*17f10*/  VIADD R0, R6, 0x1 ;  /* 0x0000000106007836 */ /* 0x001fca0000000000 */
[----:B------:R-:W-:-:S04]  /*17f20*/  ISETP.NE.AND P0, PT, R0, 0x5, PT ;  /* 0x000000050000780c */ /* 0x000fc80003f05270 */
[----:B------:R-:W-:Y:S02]  /*17f30*/  SEL R2, RZ, 0x1, P0 ;  /* 0x00000001ff027807 */ /* 0x000fe40000000000 */
[----:B------:R-:W-:Y:S02]  /*17f40*/  SEL R4, R0, RZ, P0 ;  /* 0x000000ff00047207 */ /* 0x000fe40000000000 */
[----:B------:R-:W-:Y:S02]  /*17f50*/  LOP3.LUT R7, R7, R2, RZ, 0x3c, !PT ;  /* 0x0000000207077212 */ /* 0x000fe400078e3cff */
[----:B------:R-:W-:Y:S02]  /*17f60*/  LEA R5, R4, R3, 0x3 ;  /* 0x0000000304057211 */ /* 0x000fe400078e18ff */
[----:B------:R-:W-:-:S04]  /*17f70*/  SHF.L.U32 R0, R7, 0x1f, RZ ;  /* 0x0000001f07007819 */ /* 0x000fc800000006ff */
[----:B------:R-:W0:Y:S02]  /*17f80*/  SYNCS.PHASECHK.TRANS64.TRYWAIT P0, [R5+URZ], R0 ;  /* 0x00000000050075a7 */ /* 0x000e24000800017f */
[----:B0-----:R-:W-:Y:S05]  /*17f90*/  @!P0 BRA `(.L_x_568) ;  /* 0x0000000000fc8947 */ /* 0x001fea0003800000 */
.L_x_580:
[----:B0-----:R-:W-:-:S05]  /*17fa0*/  VIADD R0, R4, 0x1 ;  /* 0x0000000104007836 */ /* 0x001fca0000000000 */
[----:B------:R-:W-:-:S04]  /*17fb0*/  ISETP.NE.AND P0, PT, R0, 0x5, PT ;  /* 0x000000050000780c */ /* 0x000fc80003f05270 */
[----:B------:R-:W-:Y:S02]  /*17fc0*/  SEL R2, RZ, 0x1, P0 ;  /* 0x00000001ff027807 */ /* 0x000fe40000000000 */
[----:B------:R-:W-:Y:S02]  /*17fd0*/  SEL R4, R0, RZ, P0 ;  /* 0x000000ff00047207 */ /* 0x000fe40000000000 */
[----:B------:R-:W-:-:S03]  /*17fe0*/  LOP3.LUT R7, R7, R2, RZ, 0x3c, !PT ;  /* 0x0000000207077212 */ /* 0x000fc600078e3cff */
[----:B------:R-:W-:Y:S01]  /*17ff0*/  IMAD R5, R4, 0x8, R3 ;  /* 0x0000000804057824 */ /* 0x000fe200078e0203 */
[----:B------:R-:W-:-:S04]  /*18000*/  SHF.L.U32 R0, R7, 0x1f, RZ ;  /* 0x0000001f07007819 */ /* 0x000fc800000006ff */
[----:B------:R-:W0:Y:S02]  /*18010*/  SYNCS.PHASECHK.TRANS64.TRYWAIT P0, [R5+URZ], R0 ;  /* 0x00000000050075a7 */ /* 0x000e24000800017f */
[----:B0-----:R-:W-:Y:S05]  /*18020*/  @!P0 BRA `(.L_x_569) ;  /* 0x0000000000ec8947 */ /* 0x001fea0003800000 */
.L_x_581:
[----:B0-----:R-:W-:-:S05]  /*18030*/  VIADD R0, R4, 0x1 ;  /* 0x0000000104007836 */ /* 0x001fca0000000000 */
[----:B------:R-:W-:-:S04]  /*18040*/  ISETP.NE.AND P0, PT, R0, 0x5, PT ;  /* 0x000000050000780c */ /* 0x000fc80003f05270 */
[----:B------:R-:W-:Y:S02]  /*18050*/  SEL R2, RZ, 0x1, P0 ;  /* 0x00000001ff027807 */ /* 0x000fe40000000000 */
[----:B------:R-:W-:Y:S02]  /*18060*/  SEL R0, R0, RZ, P0 ;  /* 0x000000ff00007207 */ /* 0x000fe40000000000 */
[----:B------:R-:W-:Y:S02]  /*18070*/  LOP3.LUT R2, R7, R2, RZ, 0x3c, !PT ;  /* 0x0000000207027212 */ /* 0x000fe400078e3cff */
[----:B------:R-:W-:Y:S02]  /*18080*/  LEA R3, R0, R3, 0x3 ;  /* 0x0000000300037211 */ /* 0x000fe400078e18ff */
[----:B------:R-:W-:-:S07]  /*18090*/  SHF.L.U32 R0, R2, 0x1f, RZ ;  /* 0x0000001f02007819 */ /* 0x000fce00000006ff */
.L_x_570:
[----:B0-----:R0:W1:Y:S02]  /*180a0*/  SYNCS.PHASECHK.TRANS64.TRYWAIT P0, [R3+URZ], R0 ;  /* 0x00000000030075a7 */ /* 0x001064000800017f */
[----:B-1----:R-:W-:Y:S05]  /*180b0*/  @!P0 NANOSLEEP.SYNCS 0x989680 ;  /* 0x009896800000895d */ /* 0x002fea0003900000 */
[----:B------:R-:W1:Y:S02]  /*180c0*/  @!P0 SYNCS.PHASECHK.TRANS64 P0, [R3+URZ], R0 ;  /* 0x00000000030085a7 */ /* 0x000e64000800007f */
[----:B-1----:R-:W-:Y:S05]  /*180d0*/  @!P0 BRA `(.L_x_570) ;  /* 0xfffffffc00f08947 */ /* 0x002fea000383ffff */
.L_x_564:
[----:B------:R-:W-:Y:S05]  /*180e0*/  BSYNC B0 ;  /* 0x0000000000007941 */ /* 0x000fea0003800000 */
.L_x_563:
[----:B------:R-:W-:Y:S05]  /*180f0*/  EXIT ;  /* 0x000000000000794d */ /* 0x000fea0003800000 */
.L_x_21:
[----:B-1----:R1:W2:Y:S02]  /*18100*/  SYNCS.PHASECHK.TRANS64.TRYWAIT P1, [R4+URZ], R3 ;  /* 0x00000003040075a7 */ /* 0x0022a4000802017f */
[----:B--2---:R-:W-:Y:S05]  /*18110*/  @!P1 NANOSLEEP.SYNCS 0x989680 ;  /* 0x009896800000995d */ /* 0x004fea0003900000 */
[----:B------:R-:W2:Y:S02]  /*18120*/  @!P1 SYNCS.PHASECHK.TRANS64 P1, [R4+URZ], R3 ;  /* 0x00000003040095a7 */ /* 0x000ea4000802007f */
[----:B--2---:R-:W-:Y:S05]  /*18130*/  @!P1 BRA `(.L_x_21) ;  /* 0xfffffffc00f09947 */ /* 0x004fea000383ffff */
[----:B------:R-:W-:Y:S05]  /*18140*/  BRA `(.L_x_20) ;  /* 0xfffffe9400587947 */ /* 0x000fea000383ffff */
.L_x_26:
[----:B-1----:R1:W2:Y:S02]  /*18150*/  SYNCS.PHASECHK.TRANS64.TRYWAIT P1, [R5+URZ], R6 ;  /* 0x00000006050075a7 */ /* 0x0022a4000802017f */
[----:B--2---:R-:W-:Y:S05]  /*18160*/  @!P1 NANOSLEEP.SYNCS 0x989680 ;  /* 0x009896800000995d */ /* 0x004fea0003900000 */
[----:B------:R-:W2:Y:S02]  /*18170*/  @!P1 SYNCS.PHASECHK.TRANS64 P1, [R5+URZ], R6 ;  /* 0x00000006050095a7 */ /* 0x000ea4000802007f */
[----:B--2---:R-:W-:Y:S05]  /*18180*/  @!P1 BRA `(.L_x_26) ;  /* 0xfffffffc00f09947 */ /* 0x004fea000383ffff */
[----:B------:R-:W-:Y:S05]  /*18190*/  BRA `(.L_x_25) ;  /* 0xfffffea800b87947 */ /* 0x000fea000383ffff */
.L_x_551:
[----:B------:R-:W-:Y:S01]  /*181a0*/  BSSY B1, `(.L_x_571) ;  /* 0x0000006000017945 */ /* 0x000fe20003800000 */
[----:B------:R-:W-:-:S07]  /*181b0*/  IMAD.MOV.U32 R15, RZ, RZ, -0x1 ;  /* 0xffffffffff0f7424 */ /* 0x000fce00078e00ff */
[----:B------:R-:W-:Y:S05]  /*181c0*/  WARPSYNC.COLLECTIVE R15, `(.L_x_572) ;  /* 0x000000000f0c7348 */ /* 0x000fea0003c00000 */
[----:B------:R-:W-:Y:S02]  /*181d0*/  ELECT P6, UR62, PT ;  /* 0x00000000003e782f */ /* 0x000fe400038c0000 */
[----:B------:R-:W-:Y:S01]  /*181e0*/  MOV R14, UR62 ;  /* 0x0000003e000e7c02 */ /* 0x000fe20008000f00 */
[----:B------:R-:W-:Y:S10]  /*181f0*/  ENDCOLLECTIVE ;  /* 0x000000000000791b */ /* 0x000ff40003800000 */
.L_x_572:
[----:B------:R-:W-:Y:S05]  /*18200*/  BSYNC B1 ;  /* 0x0000000000017941 */ /* 0x000fea0003800000 */
.L_x_571:
[----:B------:R-:W-:Y:S05]  /*18210*/  BRA `(.L_x_573) ;  /* 0xffffffec00dc7947 */ /* 0x000fea000383ffff */
.L_x_554:
[----:B0-----:R0:W2:Y:S02]  /*18220*/  SYNCS.PHASECHK.TRANS64.TRYWAIT P0, [R8+URZ+0x28], R11 ;  /* 0x0000280b080075a7 */ /* 0x0010a4000800017f */
[----:B--2---:R-:W-:Y:S05]  /*18230*/  @!P0 NANOSLEEP.SYNCS 0x989680 ;  /* 0x009896800000895d */ /* 0x004fea0003900000 */
[----:B------:R-:W2:Y:S02]  /*18240*/  @!P0 SYNCS.PHASECHK.TRANS64 P0, [R8+URZ+0x28], R11 ;  /* 0x0000280b080085a7 */ /* 0x000ea4000800007f */
[----:B--2---:R-:W-:Y:S05]  /*18250*/  @!P0 BRA `(.L_x_554) ;  /* 0xfffffffc00f08947 */ /* 0x004fea000383ffff */
[----:B------:R-:W-:Y:S05]  /*18260*/  BRA `(.L_x_574) ;  /* 0xfffffff000207947 */ /* 0x000fea000383ffff */
.L_x_562:
[----:B------:R-:W-:Y:S01]  /*18270*/  BSSY B0, `(.L_x_575) ;  /* 0x0000006000007945 */ /* 0x000fe20003800000 */
[----:B------:R-:W-:-:S07]  /*18280*/  IMAD.MOV.U32 R15, RZ, RZ, -0x1 ;  /* 0xffffffffff0f7424 */ /* 0x000fce00078e00ff */
[----:B------:R-:W-:Y:S05]  /*18290*/  WARPSYNC.COLLECTIVE R15, `(.L_x_576) ;  /* 0x000000000f0c7348 */ /* 0x000fea0003c00000 */
[----:B------:R-:W-:Y:S02]  /*182a0*/  ELECT P6, UR62, PT ;  /* 0x00000000003e782f */ /* 0x000fe400038c0000 */
[----:B------:R-:W-:Y:S01]  /*182b0*/  MOV R14, UR62 ;  /* 0x0000003e000e7c02 */ /* 0x000fe20008000f00 */
[----:B------:R-:W-:Y:S10]  /*182c0*/  ENDCOLLECTIVE ;  /* 0x000000000000791b */ /* 0x000ff40003800000 */
.L_x_576:
[----:B------:R-:W-:Y:S05]  /*182d0*/  BSYNC B0 ;  /* 0x0000000000007941 */ /* 0x000fea0003800000 */
.L_x_575:
[----:B------:R-:W-:Y:S05]  /*182e0*/  BRA `(.L_x_577) ;  /* 0xfffffff800a87947 */ /* 0x000fea000383ffff */
.L_x_566:
[----:B0-----:R0:W1:Y:S02]  /*182f0*/  SYNCS.PHASECHK.TRANS64.TRYWAIT P0, [R5+URZ], R0 ;  /* 0x00000000050075a7 */ /* 0x001064000800017f */
[----:B-1----:R-:W-:Y:S05]  /*18300*/  @!P0 NANOSLEEP.SYNCS 0x989680 ;  /* 0x009896800000895d */ /* 0x002fea0003900000 */
[----:B------:R-:W1:Y:S02]  /*18310*/  @!P0 SYNCS.PHASECHK.TRANS64 P0, [R5+URZ], R0 ;  /* 0x00000000050085a7 */ /* 0x000e64000800007f */
[----:B-1----:R-:W-:Y:S05]  /*18320*/  @!P0 BRA `(.L_x_566) ;  /* 0xfffffffc00f08947 */ /* 0x002fea000383ffff */
[----:B------:R-:W-:Y:S05]  /*18330*/  BRA `(.L_x_578) ;  /* 0xfffffff800d07947 */ /* 0x000fea000383ffff */
.L_x_567:
[----:B0-----:R0:W1:Y:S02]  /*18340*/  SYNCS.PHASECHK.TRANS64.TRYWAIT P0, [R5+URZ], R0 ;  /* 0x00000000050075a7 */ /* 0x001064000800017f */
[----:B-1----:R-:W-:Y:S05]  /*18350*/  @!P0 NANOSLEEP.SYNCS 0x989680 ;  /* 0x009896800000895d */ /* 0x002fea0003900000 */
[----:B------:R-:W1:Y:S02]  /*18360*/  @!P0 SYNCS.PHASECHK.TRANS64 P0, [R5+URZ], R0 ;  /* 0x00000000050085a7 */ /* 0x000e64000800007f */
[----:B-1----:R-:W-:Y:S05]  /*18370*/  @!P0 BRA `(.L_x_567) ;  /* 0xfffffffc00f08947 */ /* 0x002fea000383ffff */
[----:B------:R-:W-:Y:S05]  /*18380*/  BRA `(.L_x_579) ;  /* 0xfffffff800e07947 */ /* 0x000fea000383ffff */
.L_x_568:
[----:B0-----:R0:W1:Y:S02]  /*18390*/  SYNCS.PHASECHK.TRANS64.TRYWAIT P0, [R5+URZ], R0 ;  /* 0x00000000050075a7 */ /* 0x001064000800017f */
[----:B-1----:R-:W-:Y:S05]  /*183a0*/  @!P0 NANOSLEEP.SYNCS 0x989680 ;  /* 0x009896800000895d */ /* 0x002fea0003900000 */
[----:B------:R-:W1:Y:S02]  /*183b0*/  @!P0 SYNCS.PHASECHK.TRANS64 P0, [R5+URZ], R0 ;  /* 0x00000000050085a7 */ /* 0x000e64000800007f */
[----:B-1----:R-:W-:Y:S05]  /*183c0*/  @!P0 BRA `(.L_x_568) ;  /* 0xfffffffc00f08947 */ /* 0x002fea000383ffff */
[----:B------:R-:W-:Y:S05]  /*183d0*/  BRA `(.L_x_580) ;  /* 0xfffffff800f07947 */ /* 0x000fea000383ffff */
.L_x_569:
[----:B0-----:R0:W1:Y:S02]  /*183e0*/  SYNCS.PHASECHK.TRANS64.TRYWAIT P0, [R5+URZ], R0 ;  /* 0x00000000050075a7 */ /* 0x001064000800017f */
[----:B-1----:R-:W-:Y:S05]  /*183f0*/  @!P0 NANOSLEEP.SYNCS 0x989680 ;  /* 0x009896800000895d */ /* 0x002fea0003900000 */
[----:B------:R-:W1:Y:S02]  /*18400*/  @!P0 SYNCS.PHASECHK.TRANS64 P0, [R5+URZ], R0 ;  /* 0x00000000050085a7 */ /* 0x000e64000800007f */
[----:B-1----:R-:W-:Y:S05]  /*18410*/  @!P0 BRA `(.L_x_569) ;  /* 0xfffffffc00f08947 */ /* 0x002fea000383ffff */
[----:B------:R-:W-:Y:S05]  /*18420*/  BRA `(.L_x_581) ;  /* 0xfffffffc00007947 */ /* 0x000fea000383ffff */
.L_x_582:
[----:B------:R-:W-:-:S00]  /*18430*/  BRA `(.L_x_582) ;  /* 0xfffffffc00fc7947 */ /* 0x000fc0000383ffff */
[----:B------:R-:W-:-:S00]  /*18440*/  NOP ;  /* 0x0000000000007918 */ /* 0x000fc00000000000 */
        /* <DEDUP_REMOVED lines=11> */
.L_x_583:


//--------------------- .nv.global.init           --------------------------
	.section	.nv.global.init,"aw",@progbits
.nv.global.init:
	.type		$str$22,@object
	.size		$str$22,($str$23 - $str$22)
$str$22:
        /*0000*/ 	.byte	0x6b, 0x5f, 0x74, 0x69, 0x6c, 0x65, 0x5f, 0x63, 0x6f, 0x75, 0x6e, 0x74, 0x20, 0x3e, 0x3d, 0x20
        /*0010*/ 	.byte	0x31, 0x00
	.type		$str$23,@object
	.size		$str$23,(__unnamed_1 - $str$23)
$str$23:
        /*0012*/ 	.byte	0x2f, 0x74, 0x6d, 0x70, 0x2f, 0x63, 0x75, 0x74, 0x6c, 0x61, 0x73, 0x73, 0x5f, 0x73, 0x77, 0x65
        /*0022*/ 	.byte	0x65, 0x70, 0x5f, 0x73, 0x72, 0x63, 0x2f, 0x69, 0x6e, 0x63, 0x6c, 0x75, 0x64, 0x65, 0x2f, 0x63
        /*0032*/ 	.byte	0x75, 0x74, 0x6c, 0x61, 0x73, 0x73, 0x2f, 0x67, 0x65, 0x6d, 0x6d, 0x2f, 0x63, 0x6f, 0x6c, 0x6c
        /*0042*/ 	.byte	0x65, 0x63, 0x74, 0x69, 0x76, 0x65, 0x2f, 0x73, 0x6d, 0x39, 0x30, 0x5f, 0x6d, 0x6d, 0x61, 0x5f
        /*0052*/ 	.byte	0x74, 0x6d, 0x61, 0x5f, 0x67, 0x6d, 0x6d, 0x61, 0x5f, 0x73, 0x73, 0x5f, 0x77, 0x61, 0x72, 0x70
        /*0062*/ 	.byte	0x73, 0x70, 0x65, 0x63, 0x69, 0x61, 0x6c, 0x69, 0x7a, 0x65, 0x64, 0x2e, 0x68, 0x70, 0x70, 0x00
	.type		__unnamed_1,@object
	.size		__unnamed_1,(.L_0 - __unnamed_1)
__unnamed_1:
        /* <DEDUP_REMOVED lines=181> */
        /*0bc2*/ 	.byte	0x65, 0x6e, 0x74, 0x69, 0x74, 0x79, 0x5d, 0x00
.L_0:


//--------------------- .nv.shared._ZN7cutlass13device_kernelINS_4gemm6kernel13GemmUniversalIN4cute5tupleIJiiiiEEENS1_10collective13CollectiveMmaINS1_34MainloopSm90TmaGmmaWarpSpecializedILi5ENS5_IJNS4_1CILi1EEENSA_ILi2EEESB_EEENS1_35KernelTmaWarpSpecializedCooperativeEEENS5_IJNSA_ILi256EEESG_NSA_ILi32EEEEEENS_6half_tENS5_IJlSB_lEEESJ_SK_NS4_8TiledMMAINS4_8MMA_AtomIJNS4_4SM904GMMA26MMA_64x256x16_F32F16F16_SSILNSO_5MajorE0ELSQ_0ELNSO_7ScaleInE1ELSR_1EEEEEENS4_6LayoutINS5_IJSC_SB_SB_EEENS5_IJSB_NSA_ILi0EEESW_EEEEENS5_IJNS4_10UnderscoreESZ_SZ_EEEEENS4_23SM90_TMA_LOAD_MULTICASTENS4_14ComposedLayoutINS4_7SwizzleILi2ELi4ELi3EEENS4_18smem_ptr_flag_bitsILi16EEENSU_INS5_IJNSA_ILi8EEESH_EEENS5_IJSH_SB_EEEEEEEvNS4_8identityENS4_13SM90_TMA_LOADES1C_vS1D_EENS_8epilogue10collective6detail29Sm90TmaWarpSpecializedAdapterINS1H_15DefaultEpilogueISJ_SK_SK_NS1G_6thread17LinearCombinationISJ_Li1EffLNS1L_9ScaleType4KindE0ELNS_15FloatRoundStyleE2ESJ_EENS1_15EpilogueDefaultEEEEEvvEEEEvNT_6ParamsE --------------------------
	.section	.nv.shared._ZN7cutlass13device_kernelINS_4gemm6kernel13GemmUniversalIN4cute5tupleIJiiiiEEENS1_10collective13CollectiveMmaINS1_34MainloopSm90TmaGmmaWarpSpecializedILi5ENS5_IJNS4_1CILi1EEENSA_ILi2EEESB_EEENS1_35KernelTmaWarpSpecializedCooperativeEEENS5_IJNSA_ILi256EEESG_NSA_ILi32EEEEEENS_6half_tENS5_IJlSB_lEEESJ_SK_NS4_8TiledMMAINS4_8MMA_AtomIJNS4_4SM904GMMA26MMA_64x256x16_F32F16F16_SSILNSO_5MajorE0ELSQ_0ELNSO_7ScaleInE1ELSR_1EEEEEENS4_6LayoutINS5_IJSC_SB_SB_EEENS5_IJSB_NSA_ILi0EEESW_EEEEENS5_IJNS4_10UnderscoreESZ_SZ_EEEEENS4_23SM90_TMA_LOAD_MULTICASTENS4_14ComposedLayoutINS4_7SwizzleILi2ELi4ELi3EEENS4_18smem_ptr_flag_bitsILi16EEENSU_INS5_IJNSA_ILi8EEESH_EEENS5_IJSH_SB_EEEEEEEvNS4_8identityENS4_13SM90_TMA_LOADES1C_vS1D_EENS_8epilogue10collective6detail29Sm90TmaWarpSpecializedAdapterINS1H_15DefaultEpilogueISJ_SK_SK_NS1G_6thread17LinearCombinationISJ_Li1EffLNS1L_9ScaleType4KindE0ELNS_15FloatRoundStyleE2ESJ_EENS1_15EpilogueDefaultEEEEEvvEEEEvNT_6ParamsE,"aw",@nobits
	.sectionflags	@""
	.align	16
	.zero		1024


//--------------------- .nv.shared.reserved.0     --------------------------
	.section	.nv.shared.reserved.0,"aw",@nobits
	.weak		__nv_reservedSMEM_offset_0_alias
	.size		__nv_reservedSMEM_offset_0_alias, 0, 0
	.other		__nv_reservedSMEM_offset_0_alias,@"STO_CUDA_RESERVED_SHARED STV_DEFAULT"
__nv_reservedSMEM_offset_0_alias:
	.zero		0


//--------------------- .nv.global                --------------------------
	.section	.nv.global,"aw",@nobits
.nv.global:
	.type		_ZN39_INTERNAL_1ffbd8f0_4_k_cu_2dbc5a2b_33104cute1_E,@object
	.size		_ZN39_INTERNAL_1ffbd8f0_4_k_cu_2dbc5a2b_33104cute1_E,(_ZN39_INTERNAL_1ffbd8f0_4_k_cu_2dbc5a2b_33104cuda3std3__45__cpo6cbeginE - _ZN39_INTERNAL_1ffbd8f0_4_k_cu_2dbc5a2b_33104cute1_E)
_ZN39_INTERNAL_1ffbd8f0_4_k_cu_2dbc5a2b_33104cute1_E:
	.zero		1
	.type		_ZN39_INTERNAL_1ffbd8f0_4_k_cu_2dbc5a2b_33104cuda3std3__45__cpo6cbeginE,@object
	.size		_ZN39_INTERNAL_1ffbd8f0_4_k_cu_2dbc5a2b_33104cuda3std3__45__cpo6cbeginE,(_ZN39_INTERNAL_1ffbd8f0_4_k_cu_2dbc5a2b_33104cuda3std3__48in_placeE - _ZN39_INTERNAL_1ffbd8f0_4_k_cu_2dbc5a2b_33104cuda3std3__45__cpo6cbeginE)
_ZN39_INTERNAL_1ffbd8f0_4_k_cu_2dbc5a2b_33104cuda3std3__45__cpo6cbeginE:
	.zero		1
	.type		_ZN39_INTERNAL_1ffbd8f0_4_k_cu_2dbc5a2b_33104cuda3std3__48in_placeE,@object
	.size		_ZN39_INTERNAL_1ffbd8f0_4_k_cu_2dbc5a2b_33104cuda3std3__48in_placeE,(_ZN39_INTERNAL_1ffbd8f0_4_k_cu_2dbc5a2b_33104cuda3std6ranges3__45__cpo9iter_moveE - _ZN39_INTERNAL_1ffbd8f0_4_k_cu_2dbc5a2b_33104cuda3std3__48in_placeE)
_ZN39_INTERNAL_1ffbd8f0_4_k_cu_2dbc5a2b_33104cuda3std3__48in_placeE:
	.zero		1
	.type		_ZN39_INTERNAL_1ffbd8f0_4_k_cu_2dbc5a2b_33104cuda3std6ranges3__45__cpo9iter_moveE,@object
	.size		_ZN39_INTERNAL_1ffbd8f0_4_k_cu_2dbc5a2b_33104cuda3std6ranges3__45__cpo9iter_moveE,(_ZN39_INTERNAL_1ffbd8f0_4_k_cu_2dbc5a2b_33104cuda3std3__45__cpo5beginE - _ZN39_INTERNAL_1ffbd8f0_4_k_cu_2dbc5a2b_33104cuda3std6ranges3__45__cpo9iter_moveE)
_ZN39_INTERNAL_1ffbd8f0_4_k_cu_2dbc5a2b_33104cuda3std6ranges3__45__cpo9iter_moveE:
	.zero		1
	.type		_ZN39_INTERNAL_1ffbd8f0_4_k_cu_2dbc5a2b_33104cuda3std3__45__cpo5beginE,@object
	.size		_ZN39_INTERNAL_1ffbd8f0_4_k_cu_2dbc5a2b_33104cuda3std3__45__cpo5beginE,(_ZN39_INTERNAL_1ffbd8f0_4_k_cu_2dbc5a2b_33104cuda3std3__441_GLOBAL__N__1ffbd8f0_4_k_cu_2dbc5a2b_33106ignoreE - _ZN39_INTERNAL_1ffbd8f0_4_k_cu_2dbc5a2b_33104cuda3std3__45__cpo5beginE)
_ZN39_INTERNAL_1ffbd8f0_4_k_cu_2dbc5a2b_33104cuda3std3__45__cpo5beginE:
	.zero		1
	.type		_ZN39_INTERNAL_1ffbd8f0_4_k_cu_2dbc5a2b_33104cuda3std3__441_GLOBAL__N__1ffbd8f0_4_k_cu_2dbc5a2b_33106ignoreE,@object
	.size		_ZN39_INTERNAL_1ffbd8f0_4_k_cu_2dbc5a2b_33104cuda3std3__441_GLOBAL__N__1ffbd8f0_4_k_cu_2dbc5a2b_33106ignoreE,(_ZN39_INTERNAL_1ffbd8f0_4_k_cu_2dbc5a2b_33104cute7productE - _ZN39_INTERNAL_1ffbd8f0_4_k_cu_2dbc5a2b_33104cuda3std3__441_GLOBAL__N__1ffbd8f0_4_k_cu_2dbc5a2b_33106ignoreE)
_ZN39_INTERNAL_1ffbd8f0_4_k_cu_2dbc5a2b_33104cuda3std3__441_GLOBAL__N__1ffbd8f0_4_k_cu_2dbc5a2b_33106ignoreE:
	.zero		1
	.type		_ZN39_INTERNAL_1ffbd8f0_4_k_cu_2dbc5a2b_33104cute7productE,@object
	.size		_ZN39_INTERNAL_1ffbd8f0_4_k_cu_2dbc5a2b_33104cute7productE,(_ZN39_INTERNAL_1ffbd8f0_4_k_cu_2dbc5a2b_33104cuda3std3__45__cpo3endE - _ZN39_INTERNAL_1ffbd8f0_4_k_cu_2dbc5a2b_33104cute7productE)
_ZN39_INTERNAL_1ffbd8f0_4_k_cu_2dbc5a2b_33104cute7productE:
	.zero		1
	.type		_ZN39_INTERNAL_1ffbd8f0_4_k_cu_2dbc5a2b_33104cuda3std3__45__cpo3endE,@object
	.size		_ZN39_INTERNAL_1ffbd8f0_4_k_cu_2dbc5a2b_33104cuda3std3__45__cpo3endE,(_ZN39_INTERNAL_1ffbd8f0_4_k_cu_2dbc5a2b_33104cuda3std3__419piecewise_constructE - _ZN39_INTERNAL_1ffbd8f0_4_k_cu_2dbc5a2b_33104cuda3std3__45__cpo3endE)
_ZN39_INTERNAL_1ffbd8f0_4_k_cu_2dbc5a2b_33104cuda3std3__45__cpo3endE:
	.zero		1
	.type		_ZN39_INTERNAL_1ffbd8f0_4_k_cu_2dbc5a2b_33104cuda3std3__419piecewise_constructE,@object
	.size		_ZN39_INTERNAL_1ffbd8f0_4_k_cu_2dbc5a2b_33104cuda3std3__419piecewise_constructE,(_ZN39_INTERNAL_1ffbd8f0_4_k_cu_2dbc5a2b_33104cuda3std3__45__cpo4cendE - _ZN39_INTERNAL_1ffbd8f0_4_k_cu_2dbc5a2b_33104cuda3std3__419piecewise_constructE)
_ZN39_INTERNAL_1ffbd8f0_4_k_cu_2dbc5a2b_33104cuda3std3__419piecewise_constructE:
	.zero		1
	.type		_ZN39_INTERNAL_1ffbd8f0_4_k_cu_2dbc5a2b_33104cuda3std3__45__cpo4cendE,@object
	.size		_ZN39_INTERNAL_1ffbd8f0_4_k_cu_2dbc5a2b_33104cuda3std3__45__cpo4cendE,(_ZN39_INTERNAL_1ffbd8f0_4_k_cu_2dbc5a2b_33104cuda3std6ranges3__45__cpo4swapE - _ZN39_INTERNAL_1ffbd8f0_4_k_cu_2dbc5a2b_33104cuda3std3__45__cpo4cendE)
_ZN39_INTERNAL_1ffbd8f0_4_k_cu_2dbc5a2b_33104cuda3std3__45__cpo4cendE:
	.zero		1
	.type		_ZN39_INTERNAL_1ffbd8f0_4_k_cu_2dbc5a2b_33104cuda3std6ranges3__45__cpo4swapE,@object
	.size		_ZN39_INTERNAL_1ffbd8f0_4_k_cu_2dbc5a2b_33104cuda3std6ranges3__45__cpo4swapE,(.L_8 - _ZN39_INTERNAL_1ffbd8f0_4_k_cu_2dbc5a2b_33104cuda3std6ranges3__45__cpo4swapE)
_ZN39_INTERNAL_1ffbd8f0_4_k_cu_2dbc5a2b_33104cuda3std6ranges3__45__cpo4swapE:
	.zero		1
.L_8:


//--------------------- .nv.constant0._ZN7cutlass13device_kernelINS_4gemm6kernel13GemmUniversalIN4cute5tupleIJiiiiEEENS1_10collective13CollectiveMmaINS1_34MainloopSm90TmaGmmaWarpSpecializedILi5ENS5_IJNS4_1CILi1EEENSA_ILi2EEESB_EEENS1_35KernelTmaWarpSpecializedCooperativeEEENS5_IJNSA_ILi256EEESG_NSA_ILi32EEEEEENS_6half_tENS5_IJlSB_lEEESJ_SK_NS4_8TiledMMAINS4_8MMA_AtomIJNS4_4SM904GMMA26MMA_64x256x16_F32F16F16_SSILNSO_5MajorE0ELSQ_0ELNSO_7ScaleInE1ELSR_1EEEEEENS4_6LayoutINS5_IJSC_SB_SB_EEENS5_IJSB_NSA_ILi0EEESW_EEEEENS5_IJNS4_10UnderscoreESZ_SZ_EEEEENS4_23SM90_TMA_LOAD_MULTICASTENS4_14ComposedLayoutINS4_7SwizzleILi2ELi4ELi3EEENS4_18smem_ptr_flag_bitsILi16EEENSU_INS5_IJNSA_ILi8EEESH_EEENS5_IJSH_SB_EEEEEEEvNS4_8identityENS4_13SM90_TMA_LOADES1C_vS1D_EENS_8epilogue10collective6detail29Sm90TmaWarpSpecializedAdapterINS1H_15DefaultEpilogueISJ_SK_SK_NS1G_6thread17LinearCombinationISJ_Li1EffLNS1L_9ScaleType4KindE0ELNS_15FloatRoundStyleE2ESJ_EENS1_15EpilogueDefaultEEEEEvvEEEEvNT_6ParamsE --------------------------
	.section	.nv.constant0._ZN7cutlass13device_kernelINS_4gemm6kernel13GemmUniversalIN4cute5tupleIJiiiiEEENS1_10collective13CollectiveMmaINS1_34MainloopSm90TmaGmmaWarpSpecializedILi5ENS5_IJNS4_1CILi1EEENSA_ILi2EEESB_EEENS1_35KernelTmaWarpSpecializedCooperativeEEENS5_IJNSA_ILi256EEESG_NSA_ILi32EEEEEENS_6half_tENS5_IJlSB_lEEESJ_SK_NS4_8TiledMMAINS4_8MMA_AtomIJNS4_4SM904GMMA26MMA_64x256x16_F32F16F16_SSILNSO_5MajorE0ELSQ_0ELNSO_7ScaleInE1ELSR_1EEEEEENS4_6LayoutINS5_IJSC_SB_SB_EEENS5_IJSB_NSA_ILi0EEESW_EEEEENS5_IJNS4_10UnderscoreESZ_SZ_EEEEENS4_23SM90_TMA_LOAD_MULTICASTENS4_14ComposedLayoutINS4_7SwizzleILi2ELi4ELi3EEENS4_18smem_ptr_flag_bitsILi16EEENSU_INS5_IJNSA_ILi8EEESH_EEENS5_IJSH_SB_EEEEEEEvNS4_8identityENS4_13SM90_TMA_LOADES1C_vS1D_EENS_8epilogue10collective6detail29Sm90TmaWarpSpecializedAdapterINS1H_15DefaultEpilogueISJ_SK_SK_NS1G_6thread17LinearCombinationISJ_Li1EffLNS1L_9ScaleType4KindE0ELNS_15FloatRoundStyleE2ESJ_EENS1_15EpilogueDefaultEEEEEvvEEEEvNT_6ParamsE,"a",@progbits
	.sectionflags	@""
	.align	4
.nv.constant0._ZN7cutlass13device_kernelINS_4gemm6kernel13GemmUniversalIN4cute5tupleIJiiiiEEENS1_10collective13CollectiveMmaINS1_34MainloopSm90TmaGmmaWarpSpecializedILi5ENS5_IJNS4_1CILi1EEENSA_ILi2EEESB_EEENS1_35KernelTmaWarpSpecializedCooperativeEEENS5_IJNSA_ILi256EEESG_NSA_ILi32EEEEEENS_6half_tENS5_IJlSB_lEEESJ_SK_NS4_8TiledMMAINS4_8MMA_AtomIJNS4_4SM904GMMA26MMA_64x256x16_F32F16F16_SSILNSO_5MajorE0ELSQ_0ELNSO_7ScaleInE1ELSR_1EEEEEENS4_6LayoutINS5_IJSC_SB_SB_EEENS5_IJSB_NSA_ILi0EEESW_EEEEENS5_IJNS4_10UnderscoreESZ_SZ_EEEEENS4_23SM90_TMA_LOAD_MULTICASTENS4_14ComposedLayoutINS4_7SwizzleILi2ELi4ELi3EEENS4_18smem_ptr_flag_bitsILi16EEENSU_INS5_IJNSA_ILi8EEESH_EEENS5_IJSH_SB_EEEEEEEvNS4_8identityENS4_13SM90_TMA_LOADES1C_vS1D_EENS_8epilogue10collective6detail29Sm90TmaWarpSpecializedAdapterINS1H_15DefaultEpilogueISJ_SK_SK_NS1G_6thread17LinearCombinationISJ_Li1EffLNS1L_9ScaleType4KindE0ELNS_15FloatRoundStyleE2ESJ_EENS1_15EpilogueDefaultEEEEEvvEEEEvNT_6ParamsE:
	.zero		1664


//--------------------- SYMBOLS --------------------------

	.type		.nv.reservedSmem.offset0,@object
	.size		.nv.reservedSmem.offset0,0x4
	.type		__assertfail,@function
